//
// Generated by NVIDIA NVVM Compiler
//
// Compiler Build ID: CL-36424714
// Cuda compilation tools, release 13.0, V13.0.88
// Based on NVVM 20.0.0
//

.version 9.0
.target sm_100
.address_size 64

	// .globl	_Z10upTrianglePfS_S_
.const .align 4 .b8 disc[20];
.extern .shared .align 16 .b8 temper[];

.visible .entry _Z10upTrianglePfS_S_(
	.param .u64 .ptr .align 1 _Z10upTrianglePfS_S__param_0,
	.param .u64 .ptr .align 1 _Z10upTrianglePfS_S__param_1,
	.param .u64 .ptr .align 1 _Z10upTrianglePfS_S__param_2
)
{
	.reg .pred 	%p<26>;
	.reg .b32 	%r<64>;
	.reg .b32 	%f<184>;
	.reg .b64 	%rd<12>;

	ld.param.u64 	%rd3, [_Z10upTrianglePfS_S__param_0];
	ld.param.u64 	%rd1, [_Z10upTrianglePfS_S__param_1];
	ld.param.u64 	%rd2, [_Z10upTrianglePfS_S__param_2];
	mov.u32 	%r20, %ntid.x;
	mov.u32 	%r21, %ctaid.x;
	mov.u32 	%r22, %tid.x;
	mad.lo.s32 	%r3, %r20, %r21, %r22;
	cvta.to.global.u64 	%rd4, %rd3;
	mul.wide.s32 	%rd5, %r3, 4;
	add.s64 	%rd6, %rd4, %rd5;
	ld.global.f32 	%f1, [%rd6];
	shl.b32 	%r23, %r22, 2;
	mov.u32 	%r24, temper;
	add.s32 	%r4, %r24, %r23;
	st.shared.f32 	[%r4], %f1;
	setp.lt.u32 	%p1, %r22, 2;
	add.s32 	%r25, %r20, -2;
	setp.ge.u32 	%p2, %r22, %r25;
	or.pred  	%p3, %p1, %p2;
	@%p3 bra 	$L__BB0_2;
	ld.shared.f32 	%f6, [%r4+-8];
	ld.shared.f32 	%f7, [%r4+-4];
	ld.shared.f32 	%f8, [%r4+4];
	ld.shared.f32 	%f9, [%r4+8];
	ld.const.f32 	%f10, [disc+16];
	mul.f32 	%f11, %f8, %f8;
	mul.f32 	%f12, %f7, %f7;
	sub.f32 	%f13, %f11, %f12;
	ld.const.f32 	%f14, [disc];
	mul.f32 	%f15, %f14, 0f40800000;
	div.rn.f32 	%f16, %f13, %f15;
	add.f32 	%f17, %f7, %f8;
	add.f32 	%f18, %f1, %f1;
	sub.f32 	%f19, %f17, %f18;
	ld.const.f32 	%f20, [disc+4];
	div.rn.f32 	%f21, %f19, %f20;
	add.f32 	%f22, %f16, %f21;
	mul.f32 	%f23, %f7, 0f40800000;
	sub.f32 	%f24, %f6, %f23;
	fma.rn.f32 	%f25, %f1, 0f40C00000, %f24;
	mul.f32 	%f26, %f8, 0f40800000;
	sub.f32 	%f27, %f25, %f26;
	add.f32 	%f28, %f27, %f9;
	ld.const.f32 	%f29, [disc+8];
	div.rn.f32 	%f30, %f28, %f29;
	add.f32 	%f31, %f22, %f30;
	mul.f32 	%f32, %f10, %f31;
	sub.f32 	%f33, %f1, %f32;
	shl.b32 	%r26, %r20, 2;
	add.s32 	%r27, %r4, %r26;
	st.shared.f32 	[%r27], %f33;
$L__BB0_2:
	bar.sync 	0;
	setp.lt.u32 	%p4, %r20, 10;
	@%p4 bra 	$L__BB0_21;
	shr.u32 	%r29, %r20, 1;
	shl.b32 	%r30, %r20, 2;
	add.s32 	%r5, %r4, %r30;
	ld.const.f32 	%f2, [disc+16];
	ld.const.f32 	%f34, [disc];
	mul.f32 	%f3, %f34, 0f40800000;
	ld.const.f32 	%f4, [disc+4];
	ld.const.f32 	%f5, [disc+8];
	max.u32 	%r31, %r29, 8;
	add.s32 	%r6, %r31, -5;
	setp.lt.u32 	%p5, %r6, 4;
	mov.b32 	%r63, 4;
	@%p5 bra 	$L__BB0_15;
	shr.u32 	%r33, %r6, 2;
	add.s32 	%r34, %r33, 1;
	add.s32 	%r61, %r20, -4;
	and.b32  	%r35, %r34, 2147483646;
	neg.s32 	%r60, %r35;
	mov.b32 	%r62, 0;
$L__BB0_5:
	add.s32 	%r12, %r62, 4;
	setp.ge.u32 	%p6, %r22, %r61;
	setp.lt.u32 	%p7, %r22, %r12;
	or.pred  	%p8, %p6, %p7;
	@%p8 bra 	$L__BB0_7;
	ld.shared.f32 	%f35, [%r5+-8];
	ld.shared.f32 	%f36, [%r5+-4];
	ld.shared.f32 	%f37, [%r5];
	ld.shared.f32 	%f38, [%r4];
	ld.shared.f32 	%f39, [%r5+4];
	ld.shared.f32 	%f40, [%r5+8];
	mul.f32 	%f41, %f39, %f39;
	mul.f32 	%f42, %f36, %f36;
	sub.f32 	%f43, %f41, %f42;
	div.rn.f32 	%f44, %f43, %f3;
	add.f32 	%f45, %f36, %f39;
	add.f32 	%f46, %f37, %f37;
	sub.f32 	%f47, %f45, %f46;
	div.rn.f32 	%f48, %f47, %f4;
	add.f32 	%f49, %f44, %f48;
	mul.f32 	%f50, %f36, 0f40800000;
	sub.f32 	%f51, %f35, %f50;
	fma.rn.f32 	%f52, %f37, 0f40C00000, %f51;
	mul.f32 	%f53, %f39, 0f40800000;
	sub.f32 	%f54, %f52, %f53;
	add.f32 	%f55, %f54, %f40;
	div.rn.f32 	%f56, %f55, %f5;
	add.f32 	%f57, %f49, %f56;
	mul.f32 	%f58, %f2, %f57;
	sub.f32 	%f59, %f38, %f58;
	st.shared.f32 	[%r4], %f59;
$L__BB0_7:
	bar.sync 	0;
	add.s32 	%r36, %r61, -2;
	setp.ge.u32 	%p9, %r22, %r36;
	add.s32 	%r13, %r12, 2;
	setp.lt.u32 	%p10, %r22, %r13;
	or.pred  	%p11, %p9, %p10;
	@%p11 bra 	$L__BB0_9;
	ld.shared.f32 	%f60, [%r4+-8];
	ld.shared.f32 	%f61, [%r4+-4];
	ld.shared.f32 	%f62, [%r4];
	ld.shared.f32 	%f63, [%r4+4];
	ld.shared.f32 	%f64, [%r4+8];
	mul.f32 	%f65, %f63, %f63;
	mul.f32 	%f66, %f61, %f61;
	sub.f32 	%f67, %f65, %f66;
	div.rn.f32 	%f68, %f67, %f3;
	add.f32 	%f69, %f61, %f63;
	add.f32 	%f70, %f62, %f62;
	sub.f32 	%f71, %f69, %f70;
	div.rn.f32 	%f72, %f71, %f4;
	add.f32 	%f73, %f68, %f72;
	mul.f32 	%f74, %f61, 0f40800000;
	sub.f32 	%f75, %f60, %f74;
	fma.rn.f32 	%f76, %f62, 0f40C00000, %f75;
	mul.f32 	%f77, %f63, 0f40800000;
	sub.f32 	%f78, %f76, %f77;
	add.f32 	%f79, %f78, %f64;
	div.rn.f32 	%f80, %f79, %f5;
	add.f32 	%f81, %f73, %f80;
	mul.f32 	%f82, %f2, %f81;
	sub.f32 	%f83, %f62, %f82;
	st.shared.f32 	[%r5], %f83;
$L__BB0_9:
	bar.sync 	0;
	add.s32 	%r37, %r61, -4;
	setp.ge.u32 	%p12, %r22, %r37;
	add.s32 	%r14, %r13, 2;
	setp.lt.u32 	%p13, %r22, %r14;
	or.pred  	%p14, %p12, %p13;
	@%p14 bra 	$L__BB0_11;
	ld.shared.f32 	%f84, [%r5+-8];
	ld.shared.f32 	%f85, [%r5+-4];
	ld.shared.f32 	%f86, [%r5];
	ld.shared.f32 	%f87, [%r4];
	ld.shared.f32 	%f88, [%r5+4];
	ld.shared.f32 	%f89, [%r5+8];
	mul.f32 	%f90, %f88, %f88;
	mul.f32 	%f91, %f85, %f85;
	sub.f32 	%f92, %f90, %f91;
	div.rn.f32 	%f93, %f92, %f3;
	add.f32 	%f94, %f85, %f88;
	add.f32 	%f95, %f86, %f86;
	sub.f32 	%f96, %f94, %f95;
	div.rn.f32 	%f97, %f96, %f4;
	add.f32 	%f98, %f93, %f97;
	mul.f32 	%f99, %f85, 0f40800000;
	sub.f32 	%f100, %f84, %f99;
	fma.rn.f32 	%f101, %f86, 0f40C00000, %f100;
	mul.f32 	%f102, %f88, 0f40800000;
	sub.f32 	%f103, %f101, %f102;
	add.f32 	%f104, %f103, %f89;
	div.rn.f32 	%f105, %f104, %f5;
	add.f32 	%f106, %f98, %f105;
	mul.f32 	%f107, %f2, %f106;
	sub.f32 	%f108, %f87, %f107;
	st.shared.f32 	[%r4], %f108;
$L__BB0_11:
	bar.sync 	0;
	add.s32 	%r38, %r61, -6;
	setp.ge.u32 	%p15, %r22, %r38;
	add.s32 	%r39, %r14, 2;
	setp.lt.u32 	%p16, %r22, %r39;
	or.pred  	%p17, %p15, %p16;
	@%p17 bra 	$L__BB0_13;
	ld.shared.f32 	%f109, [%r4+-8];
	ld.shared.f32 	%f110, [%r4+-4];
	ld.shared.f32 	%f111, [%r4];
	ld.shared.f32 	%f112, [%r4+4];
	ld.shared.f32 	%f113, [%r4+8];
	mul.f32 	%f114, %f112, %f112;
	mul.f32 	%f115, %f110, %f110;
	sub.f32 	%f116, %f114, %f115;
	div.rn.f32 	%f117, %f116, %f3;
	add.f32 	%f118, %f110, %f112;
	add.f32 	%f119, %f111, %f111;
	sub.f32 	%f120, %f118, %f119;
	div.rn.f32 	%f121, %f120, %f4;
	add.f32 	%f122, %f117, %f121;
	mul.f32 	%f123, %f110, 0f40800000;
	sub.f32 	%f124, %f109, %f123;
	fma.rn.f32 	%f125, %f111, 0f40C00000, %f124;
	mul.f32 	%f126, %f112, 0f40800000;
	sub.f32 	%f127, %f125, %f126;
	add.f32 	%f128, %f127, %f113;
	div.rn.f32 	%f129, %f128, %f5;
	add.f32 	%f130, %f122, %f129;
	mul.f32 	%f131, %f2, %f130;
	sub.f32 	%f132, %f111, %f131;
	st.shared.f32 	[%r5], %f132;
$L__BB0_13:
	bar.sync 	0;
	add.s32 	%r62, %r62, 8;
	add.s32 	%r61, %r61, -8;
	add.s32 	%r60, %r60, 2;
	setp.ne.s32 	%p18, %r60, 0;
	@%p18 bra 	$L__BB0_5;
	add.s32 	%r63, %r62, 4;
$L__BB0_15:
	and.b32  	%r40, %r6, 4;
	setp.ne.s32 	%p19, %r40, 0;
	@%p19 bra 	$L__BB0_21;
	sub.s32 	%r41, %r20, %r63;
	setp.ge.u32 	%p20, %r22, %r41;
	setp.lt.u32 	%p21, %r22, %r63;
	or.pred  	%p22, %p20, %p21;
	@%p22 bra 	$L__BB0_18;
	ld.shared.f32 	%f133, [%r5+-8];
	ld.shared.f32 	%f134, [%r5+-4];
	ld.shared.f32 	%f135, [%r5];
	ld.shared.f32 	%f136, [%r4];
	ld.shared.f32 	%f137, [%r5+4];
	ld.shared.f32 	%f138, [%r5+8];
	mul.f32 	%f139, %f137, %f137;
	mul.f32 	%f140, %f134, %f134;
	sub.f32 	%f141, %f139, %f140;
	div.rn.f32 	%f142, %f141, %f3;
	add.f32 	%f143, %f134, %f137;
	add.f32 	%f144, %f135, %f135;
	sub.f32 	%f145, %f143, %f144;
	div.rn.f32 	%f146, %f145, %f4;
	add.f32 	%f147, %f142, %f146;
	mul.f32 	%f148, %f134, 0f40800000;
	sub.f32 	%f149, %f133, %f148;
	fma.rn.f32 	%f150, %f135, 0f40C00000, %f149;
	mul.f32 	%f151, %f137, 0f40800000;
	sub.f32 	%f152, %f150, %f151;
	add.f32 	%f153, %f152, %f138;
	div.rn.f32 	%f154, %f153, %f5;
	add.f32 	%f155, %f147, %f154;
	mul.f32 	%f156, %f2, %f155;
	sub.f32 	%f157, %f136, %f156;
	st.shared.f32 	[%r4], %f157;
$L__BB0_18:
	add.s32 	%r42, %r63, 2;
	bar.sync 	0;
	sub.s32 	%r43, %r20, %r42;
	setp.ge.u32 	%p23, %r22, %r43;
	setp.lt.u32 	%p24, %r22, %r42;
	or.pred  	%p25, %p23, %p24;
	@%p25 bra 	$L__BB0_20;
	ld.shared.f32 	%f158, [%r4+-8];
	ld.shared.f32 	%f159, [%r4+-4];
	ld.shared.f32 	%f160, [%r4];
	ld.shared.f32 	%f161, [%r4+4];
	ld.shared.f32 	%f162, [%r4+8];
	mul.f32 	%f163, %f161, %f161;
	mul.f32 	%f164, %f159, %f159;
	sub.f32 	%f165, %f163, %f164;
	div.rn.f32 	%f166, %f165, %f3;
	add.f32 	%f167, %f159, %f161;
	add.f32 	%f168, %f160, %f160;
	sub.f32 	%f169, %f167, %f168;
	div.rn.f32 	%f170, %f169, %f4;
	add.f32 	%f171, %f166, %f170;
	mul.f32 	%f172, %f159, 0f40800000;
	sub.f32 	%f173, %f158, %f172;
	fma.rn.f32 	%f174, %f160, 0f40C00000, %f173;
	mul.f32 	%f175, %f161, 0f40800000;
	sub.f32 	%f176, %f174, %f175;
	add.f32 	%f177, %f176, %f162;
	div.rn.f32 	%f178, %f177, %f5;
	add.f32 	%f179, %f171, %f178;
	mul.f32 	%f180, %f2, %f179;
	sub.f32 	%f181, %f160, %f180;
	st.shared.f32 	[%r5], %f181;
$L__BB0_20:
	bar.sync 	0;
$L__BB0_21:
	shl.b32 	%r44, %r22, 29;
	shr.s32 	%r45, %r44, 31;
	and.b32  	%r46, %r45, %r20;
	shr.u32 	%r47, %r22, 1;
	and.b32  	%r48, %r47, 510;
	and.b32  	%r49, %r22, 3;
	cvta.to.global.u64 	%rd7, %rd1;
	cvta.to.global.u64 	%rd8, %rd2;
	add.s32 	%r50, %r20, %r49;
	sub.s32 	%r51, %r50, %r48;
	add.s32 	%r52, %r51, %r46;
	shl.b32 	%r53, %r52, 2;
	add.s32 	%r55, %r24, %r53;
	ld.shared.f32 	%f182, [%r55+-16];
	add.s64 	%rd10, %rd7, %rd5;
	st.global.f32 	[%rd10], %f182;
	add.s32 	%r56, %r48, %r49;
	add.s32 	%r57, %r56, %r46;
	shl.b32 	%r58, %r57, 2;
	add.s32 	%r59, %r24, %r58;
	ld.shared.f32 	%f183, [%r59];
	add.s64 	%rd11, %rd8, %rd5;
	st.global.f32 	[%rd11], %f183;
	ret;

}
	// .globl	_Z12downTrianglePfS_S_
.visible .entry _Z12downTrianglePfS_S_(
	.param .u64 .ptr .align 1 _Z12downTrianglePfS_S__param_0,
	.param .u64 .ptr .align 1 _Z12downTrianglePfS_S__param_1,
	.param .u64 .ptr .align 1 _Z12downTrianglePfS_S__param_2
)
{
	.reg .pred 	%p<23>;
	.reg .b32 	%r<48>;
	.reg .b32 	%f<156>;
	.reg .b64 	%rd<13>;

	ld.param.u64 	%rd1, [_Z12downTrianglePfS_S__param_0];
	ld.param.u64 	%rd2, [_Z12downTrianglePfS_S__param_1];
	ld.param.u64 	%rd3, [_Z12downTrianglePfS_S__param_2];
	mov.u32 	%r16, %ntid.x;
	mov.u32 	%r17, %ctaid.x;
	mov.u32 	%r18, %tid.x;
	mad.lo.s32 	%r1, %r16, %r17, %r18;
	add.s32 	%r2, %r18, 2;
	add.s32 	%r3, %r16, 4;
	shr.u32 	%r4, %r3, 1;
	cvta.to.global.u64 	%rd4, %rd2;
	cvta.to.global.u64 	%rd5, %rd3;
	shl.b32 	%r19, %r18, 29;
	shr.s32 	%r20, %r19, 31;
	and.b32  	%r21, %r20, %r3;
	add.s32 	%r22, %r21, %r4;
	and.b32  	%r23, %r18, 3;
	shr.u32 	%r24, %r18, 1;
	and.b32  	%r25, %r24, 510;
	sub.s32 	%r26, %r23, %r25;
	add.s32 	%r27, %r26, %r22;
	add.s32 	%r28, %r25, %r23;
	add.s32 	%r29, %r28, %r22;
	add.s32 	%r30, %r1, %r16;
	mov.u32 	%r31, %nctaid.x;
	mad.lo.s32 	%r32, %r16, %r31, -1;
	and.b32  	%r33, %r30, %r32;
	mul.wide.s32 	%rd6, %r1, 4;
	add.s64 	%rd7, %rd4, %rd6;
	ld.global.f32 	%f5, [%rd7];
	shl.b32 	%r34, %r27, 2;
	mov.u32 	%r35, temper;
	add.s32 	%r36, %r35, %r34;
	st.shared.f32 	[%r36+-16], %f5;
	mul.wide.s32 	%rd8, %r33, 4;
	add.s64 	%rd9, %rd5, %rd8;
	ld.global.f32 	%f6, [%rd9];
	shl.b32 	%r37, %r29, 2;
	add.s32 	%r38, %r35, %r37;
	st.shared.f32 	[%r38], %f6;
	setp.lt.u32 	%p1, %r16, 2;
	shl.b32 	%r39, %r18, 2;
	add.s32 	%r5, %r35, %r39;
	@%p1 bra 	$L__BB1_17;
	add.s32 	%r47, %r4, -2;
	sub.s32 	%r7, %r3, %r2;
	ld.const.f32 	%f1, [disc+16];
	ld.const.f32 	%f7, [disc];
	mul.f32 	%f2, %f7, 0f40800000;
	ld.const.f32 	%f3, [disc+4];
	ld.const.f32 	%f4, [disc+8];
	shl.b32 	%r40, %r3, 2;
	add.s32 	%r8, %r5, %r40;
	min.u32 	%r41, %r47, 4;
	sub.s32 	%r42, %r4, %r41;
	add.s32 	%r9, %r42, 1;
	and.b32  	%r43, %r9, 4;
	setp.ne.s32 	%p2, %r43, 0;
	@%p2 bra 	$L__BB1_7;
	setp.ge.s32 	%p3, %r47, %r7;
	setp.lt.u32 	%p4, %r2, %r47;
	or.pred  	%p5, %p4, %p3;
	@%p5 bra 	$L__BB1_4;
	ld.shared.f32 	%f8, [%r5];
	ld.shared.f32 	%f9, [%r5+4];
	ld.shared.f32 	%f10, [%r5+8];
	ld.shared.f32 	%f11, [%r5+12];
	ld.shared.f32 	%f12, [%r5+16];
	mul.f32 	%f13, %f11, %f11;
	mul.f32 	%f14, %f9, %f9;
	sub.f32 	%f15, %f13, %f14;
	div.rn.f32 	%f16, %f15, %f2;
	add.f32 	%f17, %f9, %f11;
	add.f32 	%f18, %f10, %f10;
	sub.f32 	%f19, %f17, %f18;
	div.rn.f32 	%f20, %f19, %f3;
	add.f32 	%f21, %f16, %f20;
	mul.f32 	%f22, %f9, 0f40800000;
	sub.f32 	%f23, %f8, %f22;
	fma.rn.f32 	%f24, %f10, 0f40C00000, %f23;
	mul.f32 	%f25, %f11, 0f40800000;
	sub.f32 	%f26, %f24, %f25;
	add.f32 	%f27, %f26, %f12;
	div.rn.f32 	%f28, %f27, %f4;
	add.f32 	%f29, %f21, %f28;
	mul.f32 	%f30, %f1, %f29;
	sub.f32 	%f31, %f10, %f30;
	st.shared.f32 	[%r8+8], %f31;
$L__BB1_4:
	add.s32 	%r44, %r4, -4;
	setp.ge.s32 	%p6, %r44, %r7;
	setp.lt.s32 	%p7, %r2, %r44;
	or.pred  	%p8, %p7, %p6;
	@%p8 bra 	$L__BB1_6;
	ld.shared.f32 	%f32, [%r8];
	ld.shared.f32 	%f33, [%r8+4];
	ld.shared.f32 	%f34, [%r8+8];
	ld.shared.f32 	%f35, [%r5+8];
	ld.shared.f32 	%f36, [%r8+12];
	ld.shared.f32 	%f37, [%r8+16];
	mul.f32 	%f38, %f36, %f36;
	mul.f32 	%f39, %f33, %f33;
	sub.f32 	%f40, %f38, %f39;
	div.rn.f32 	%f41, %f40, %f2;
	add.f32 	%f42, %f33, %f36;
	add.f32 	%f43, %f34, %f34;
	sub.f32 	%f44, %f42, %f43;
	div.rn.f32 	%f45, %f44, %f3;
	add.f32 	%f46, %f41, %f45;
	mul.f32 	%f47, %f33, 0f40800000;
	sub.f32 	%f48, %f32, %f47;
	fma.rn.f32 	%f49, %f34, 0f40C00000, %f48;
	mul.f32 	%f50, %f36, 0f40800000;
	sub.f32 	%f51, %f49, %f50;
	add.f32 	%f52, %f51, %f37;
	div.rn.f32 	%f53, %f52, %f4;
	add.f32 	%f54, %f46, %f53;
	mul.f32 	%f55, %f1, %f54;
	sub.f32 	%f56, %f35, %f55;
	st.shared.f32 	[%r5+8], %f56;
$L__BB1_6:
	bar.sync 	0;
	add.s32 	%r47, %r4, -6;
$L__BB1_7:
	setp.lt.u32 	%p9, %r9, 4;
	@%p9 bra 	$L__BB1_17;
$L__BB1_8:
	setp.ge.s32 	%p10, %r47, %r7;
	setp.lt.s32 	%p11, %r2, %r47;
	or.pred  	%p12, %p11, %p10;
	@%p12 bra 	$L__BB1_10;
	ld.shared.f32 	%f57, [%r5];
	ld.shared.f32 	%f58, [%r5+4];
	ld.shared.f32 	%f59, [%r5+8];
	ld.shared.f32 	%f60, [%r5+12];
	ld.shared.f32 	%f61, [%r5+16];
	mul.f32 	%f62, %f60, %f60;
	mul.f32 	%f63, %f58, %f58;
	sub.f32 	%f64, %f62, %f63;
	div.rn.f32 	%f65, %f64, %f2;
	add.f32 	%f66, %f58, %f60;
	add.f32 	%f67, %f59, %f59;
	sub.f32 	%f68, %f66, %f67;
	div.rn.f32 	%f69, %f68, %f3;
	add.f32 	%f70, %f65, %f69;
	mul.f32 	%f71, %f58, 0f40800000;
	sub.f32 	%f72, %f57, %f71;
	fma.rn.f32 	%f73, %f59, 0f40C00000, %f72;
	mul.f32 	%f74, %f60, 0f40800000;
	sub.f32 	%f75, %f73, %f74;
	add.f32 	%f76, %f75, %f61;
	div.rn.f32 	%f77, %f76, %f4;
	add.f32 	%f78, %f70, %f77;
	mul.f32 	%f79, %f1, %f78;
	sub.f32 	%f80, %f59, %f79;
	st.shared.f32 	[%r8+8], %f80;
$L__BB1_10:
	add.s32 	%r13, %r47, -2;
	setp.ge.s32 	%p13, %r13, %r7;
	setp.lt.s32 	%p14, %r2, %r13;
	or.pred  	%p15, %p14, %p13;
	@%p15 bra 	$L__BB1_12;
	ld.shared.f32 	%f81, [%r8];
	ld.shared.f32 	%f82, [%r8+4];
	ld.shared.f32 	%f83, [%r8+8];
	ld.shared.f32 	%f84, [%r5+8];
	ld.shared.f32 	%f85, [%r8+12];
	ld.shared.f32 	%f86, [%r8+16];
	mul.f32 	%f87, %f85, %f85;
	mul.f32 	%f88, %f82, %f82;
	sub.f32 	%f89, %f87, %f88;
	div.rn.f32 	%f90, %f89, %f2;
	add.f32 	%f91, %f82, %f85;
	add.f32 	%f92, %f83, %f83;
	sub.f32 	%f93, %f91, %f92;
	div.rn.f32 	%f94, %f93, %f3;
	add.f32 	%f95, %f90, %f94;
	mul.f32 	%f96, %f82, 0f40800000;
	sub.f32 	%f97, %f81, %f96;
	fma.rn.f32 	%f98, %f83, 0f40C00000, %f97;
	mul.f32 	%f99, %f85, 0f40800000;
	sub.f32 	%f100, %f98, %f99;
	add.f32 	%f101, %f100, %f86;
	div.rn.f32 	%f102, %f101, %f4;
	add.f32 	%f103, %f95, %f102;
	mul.f32 	%f104, %f1, %f103;
	sub.f32 	%f105, %f84, %f104;
	st.shared.f32 	[%r5+8], %f105;
$L__BB1_12:
	bar.sync 	0;
	add.s32 	%r14, %r13, -2;
	setp.ge.s32 	%p16, %r14, %r7;
	setp.lt.s32 	%p17, %r2, %r14;
	or.pred  	%p18, %p17, %p16;
	@%p18 bra 	$L__BB1_14;
	ld.shared.f32 	%f106, [%r5];
	ld.shared.f32 	%f107, [%r5+4];
	ld.shared.f32 	%f108, [%r5+8];
	ld.shared.f32 	%f109, [%r5+12];
	ld.shared.f32 	%f110, [%r5+16];
	mul.f32 	%f111, %f109, %f109;
	mul.f32 	%f112, %f107, %f107;
	sub.f32 	%f113, %f111, %f112;
	div.rn.f32 	%f114, %f113, %f2;
	add.f32 	%f115, %f107, %f109;
	add.f32 	%f116, %f108, %f108;
	sub.f32 	%f117, %f115, %f116;
	div.rn.f32 	%f118, %f117, %f3;
	add.f32 	%f119, %f114, %f118;
	mul.f32 	%f120, %f107, 0f40800000;
	sub.f32 	%f121, %f106, %f120;
	fma.rn.f32 	%f122, %f108, 0f40C00000, %f121;
	mul.f32 	%f123, %f109, 0f40800000;
	sub.f32 	%f124, %f122, %f123;
	add.f32 	%f125, %f124, %f110;
	div.rn.f32 	%f126, %f125, %f4;
	add.f32 	%f127, %f119, %f126;
	mul.f32 	%f128, %f1, %f127;
	sub.f32 	%f129, %f108, %f128;
	st.shared.f32 	[%r8+8], %f129;
$L__BB1_14:
	add.s32 	%r45, %r14, -2;
	setp.ge.s32 	%p19, %r45, %r7;
	setp.lt.s32 	%p20, %r2, %r45;
	or.pred  	%p21, %p20, %p19;
	@%p21 bra 	$L__BB1_16;
	ld.shared.f32 	%f130, [%r8];
	ld.shared.f32 	%f131, [%r8+4];
	ld.shared.f32 	%f132, [%r8+8];
	ld.shared.f32 	%f133, [%r5+8];
	ld.shared.f32 	%f134, [%r8+12];
	ld.shared.f32 	%f135, [%r8+16];
	mul.f32 	%f136, %f134, %f134;
	mul.f32 	%f137, %f131, %f131;
	sub.f32 	%f138, %f136, %f137;
	div.rn.f32 	%f139, %f138, %f2;
	add.f32 	%f140, %f131, %f134;
	add.f32 	%f141, %f132, %f132;
	sub.f32 	%f142, %f140, %f141;
	div.rn.f32 	%f143, %f142, %f3;
	add.f32 	%f144, %f139, %f143;
	mul.f32 	%f145, %f131, 0f40800000;
	sub.f32 	%f146, %f130, %f145;
	fma.rn.f32 	%f147, %f132, 0f40C00000, %f146;
	mul.f32 	%f148, %f134, 0f40800000;
	sub.f32 	%f149, %f147, %f148;
	add.f32 	%f150, %f149, %f135;
	div.rn.f32 	%f151, %f150, %f4;
	add.f32 	%f152, %f144, %f151;
	mul.f32 	%f153, %f1, %f152;
	sub.f32 	%f154, %f133, %f153;
	st.shared.f32 	[%r5+8], %f154;
$L__BB1_16:
	bar.sync 	0;
	setp.gt.s32 	%p22, %r47, 8;
	add.s32 	%r47, %r47, -8;
	@%p22 bra 	$L__BB1_8;
$L__BB1_17:
	cvta.to.global.u64 	%rd10, %rd1;
	ld.shared.f32 	%f155, [%r5+8];
	add.s64 	%rd12, %rd10, %rd6;
	st.global.f32 	[%rd12], %f155;
	ret;

}
	// .globl	_Z12wholeDiamondPfS_i
.visible .entry _Z12wholeDiamondPfS_i(
	.param .u64 .ptr .align 1 _Z12wholeDiamondPfS_i_param_0,
	.param .u64 .ptr .align 1 _Z12wholeDiamondPfS_i_param_1,
	.param .u32 _Z12wholeDiamondPfS_i_param_2
)
{
	.reg .pred 	%p<50>;
	.reg .b32 	%r<111>;
	.reg .b32 	%f<339>;
	.reg .b64 	%rd<12>;

	ld.param.u64 	%rd5, [_Z12wholeDiamondPfS_i_param_0];
	ld.param.u64 	%rd6, [_Z12wholeDiamondPfS_i_param_1];
	ld.param.u32 	%r41, [_Z12wholeDiamondPfS_i_param_2];
	cvta.to.global.u64 	%rd1, %rd6;
	cvta.to.global.u64 	%rd2, %rd5;
	mov.u32 	%r1, %ntid.x;
	mov.u32 	%r42, %ctaid.x;
	mov.u32 	%r2, %tid.x;
	mad.lo.s32 	%r43, %r1, %r42, %r2;
	add.s32 	%r3, %r2, 2;
	add.s32 	%r4, %r1, 4;
	shr.u32 	%r5, %r4, 1;
	and.b32  	%r6, %r2, 4;
	shl.b32 	%r44, %r2, 29;
	shr.s32 	%r45, %r44, 31;
	and.b32  	%r46, %r45, %r4;
	add.s32 	%r47, %r46, %r5;
	and.b32  	%r7, %r2, 3;
	shr.u32 	%r48, %r2, 1;
	and.b32  	%r8, %r48, 510;
	sub.s32 	%r49, %r7, %r8;
	add.s32 	%r9, %r49, %r47;
	add.s32 	%r10, %r8, %r7;
	add.s32 	%r11, %r10, %r47;
	mad.lo.s32 	%r50, %r41, %r1, %r43;
	mov.u32 	%r51, %nctaid.x;
	mad.lo.s32 	%r52, %r1, %r51, -1;
	and.b32  	%r12, %r50, %r52;
	setp.gt.s32 	%p1, %r41, -1;
	mul.wide.s32 	%rd7, %r43, 4;
	add.s64 	%rd3, %rd1, %rd7;
	add.s64 	%rd4, %rd2, %rd7;
	@%p1 bra 	$L__BB2_2;
	mul.wide.s32 	%rd10, %r12, 4;
	add.s64 	%rd11, %rd2, %rd10;
	ld.global.f32 	%f12, [%rd11];
	shl.b32 	%r58, %r9, 2;
	mov.u32 	%r59, temper;
	add.s32 	%r60, %r59, %r58;
	st.shared.f32 	[%r60+-16], %f12;
	ld.global.f32 	%f13, [%rd3];
	shl.b32 	%r61, %r11, 2;
	add.s32 	%r62, %r59, %r61;
	st.shared.f32 	[%r62], %f13;
	bra.uni 	$L__BB2_3;
$L__BB2_2:
	ld.global.f32 	%f10, [%rd4];
	shl.b32 	%r53, %r9, 2;
	mov.u32 	%r54, temper;
	add.s32 	%r55, %r54, %r53;
	st.shared.f32 	[%r55+-16], %f10;
	mul.wide.s32 	%rd8, %r12, 4;
	add.s64 	%rd9, %rd1, %rd8;
	ld.global.f32 	%f11, [%rd9];
	shl.b32 	%r56, %r11, 2;
	add.s32 	%r57, %r54, %r56;
	st.shared.f32 	[%r57], %f11;
$L__BB2_3:
	setp.lt.u32 	%p2, %r1, 2;
	shl.b32 	%r63, %r2, 2;
	mov.u32 	%r64, temper;
	add.s32 	%r13, %r64, %r63;
	@%p2 bra 	$L__BB2_20;
	add.s32 	%r106, %r5, -2;
	sub.s32 	%r15, %r4, %r3;
	ld.const.f32 	%f1, [disc+16];
	ld.const.f32 	%f14, [disc];
	mul.f32 	%f2, %f14, 0f40800000;
	ld.const.f32 	%f3, [disc+4];
	ld.const.f32 	%f4, [disc+8];
	shl.b32 	%r65, %r4, 2;
	add.s32 	%r16, %r13, %r65;
	min.u32 	%r66, %r106, 4;
	sub.s32 	%r67, %r5, %r66;
	add.s32 	%r17, %r67, 1;
	and.b32  	%r68, %r17, 4;
	setp.ne.s32 	%p3, %r68, 0;
	@%p3 bra 	$L__BB2_10;
	setp.ge.s32 	%p4, %r106, %r15;
	setp.lt.u32 	%p5, %r3, %r106;
	or.pred  	%p6, %p5, %p4;
	@%p6 bra 	$L__BB2_7;
	ld.shared.f32 	%f15, [%r13];
	ld.shared.f32 	%f16, [%r13+4];
	ld.shared.f32 	%f17, [%r13+8];
	ld.shared.f32 	%f18, [%r13+12];
	ld.shared.f32 	%f19, [%r13+16];
	mul.f32 	%f20, %f18, %f18;
	mul.f32 	%f21, %f16, %f16;
	sub.f32 	%f22, %f20, %f21;
	div.rn.f32 	%f23, %f22, %f2;
	add.f32 	%f24, %f16, %f18;
	add.f32 	%f25, %f17, %f17;
	sub.f32 	%f26, %f24, %f25;
	div.rn.f32 	%f27, %f26, %f3;
	add.f32 	%f28, %f23, %f27;
	mul.f32 	%f29, %f16, 0f40800000;
	sub.f32 	%f30, %f15, %f29;
	fma.rn.f32 	%f31, %f17, 0f40C00000, %f30;
	mul.f32 	%f32, %f18, 0f40800000;
	sub.f32 	%f33, %f31, %f32;
	add.f32 	%f34, %f33, %f19;
	div.rn.f32 	%f35, %f34, %f4;
	add.f32 	%f36, %f28, %f35;
	mul.f32 	%f37, %f1, %f36;
	sub.f32 	%f38, %f17, %f37;
	st.shared.f32 	[%r16+8], %f38;
$L__BB2_7:
	add.s32 	%r69, %r5, -4;
	bar.sync 	0;
	setp.ge.s32 	%p7, %r69, %r15;
	setp.lt.s32 	%p8, %r3, %r69;
	or.pred  	%p9, %p8, %p7;
	@%p9 bra 	$L__BB2_9;
	ld.shared.f32 	%f39, [%r16];
	ld.shared.f32 	%f40, [%r16+4];
	ld.shared.f32 	%f41, [%r16+8];
	ld.shared.f32 	%f42, [%r13+8];
	ld.shared.f32 	%f43, [%r16+12];
	ld.shared.f32 	%f44, [%r16+16];
	mul.f32 	%f45, %f43, %f43;
	mul.f32 	%f46, %f40, %f40;
	sub.f32 	%f47, %f45, %f46;
	div.rn.f32 	%f48, %f47, %f2;
	add.f32 	%f49, %f40, %f43;
	add.f32 	%f50, %f41, %f41;
	sub.f32 	%f51, %f49, %f50;
	div.rn.f32 	%f52, %f51, %f3;
	add.f32 	%f53, %f48, %f52;
	mul.f32 	%f54, %f40, 0f40800000;
	sub.f32 	%f55, %f39, %f54;
	fma.rn.f32 	%f56, %f41, 0f40C00000, %f55;
	mul.f32 	%f57, %f43, 0f40800000;
	sub.f32 	%f58, %f56, %f57;
	add.f32 	%f59, %f58, %f44;
	div.rn.f32 	%f60, %f59, %f4;
	add.f32 	%f61, %f53, %f60;
	mul.f32 	%f62, %f1, %f61;
	sub.f32 	%f63, %f42, %f62;
	st.shared.f32 	[%r13+8], %f63;
$L__BB2_9:
	bar.sync 	0;
	add.s32 	%r106, %r5, -6;
$L__BB2_10:
	setp.lt.u32 	%p10, %r17, 4;
	@%p10 bra 	$L__BB2_20;
$L__BB2_11:
	setp.ge.s32 	%p11, %r106, %r15;
	setp.lt.s32 	%p12, %r3, %r106;
	or.pred  	%p13, %p12, %p11;
	@%p13 bra 	$L__BB2_13;
	ld.shared.f32 	%f64, [%r13];
	ld.shared.f32 	%f65, [%r13+4];
	ld.shared.f32 	%f66, [%r13+8];
	ld.shared.f32 	%f67, [%r13+12];
	ld.shared.f32 	%f68, [%r13+16];
	mul.f32 	%f69, %f67, %f67;
	mul.f32 	%f70, %f65, %f65;
	sub.f32 	%f71, %f69, %f70;
	div.rn.f32 	%f72, %f71, %f2;
	add.f32 	%f73, %f65, %f67;
	add.f32 	%f74, %f66, %f66;
	sub.f32 	%f75, %f73, %f74;
	div.rn.f32 	%f76, %f75, %f3;
	add.f32 	%f77, %f72, %f76;
	mul.f32 	%f78, %f65, 0f40800000;
	sub.f32 	%f79, %f64, %f78;
	fma.rn.f32 	%f80, %f66, 0f40C00000, %f79;
	mul.f32 	%f81, %f67, 0f40800000;
	sub.f32 	%f82, %f80, %f81;
	add.f32 	%f83, %f82, %f68;
	div.rn.f32 	%f84, %f83, %f4;
	add.f32 	%f85, %f77, %f84;
	mul.f32 	%f86, %f1, %f85;
	sub.f32 	%f87, %f66, %f86;
	st.shared.f32 	[%r16+8], %f87;
$L__BB2_13:
	bar.sync 	0;
	add.s32 	%r21, %r106, -2;
	setp.ge.s32 	%p14, %r21, %r15;
	setp.lt.s32 	%p15, %r3, %r21;
	or.pred  	%p16, %p15, %p14;
	@%p16 bra 	$L__BB2_15;
	ld.shared.f32 	%f88, [%r16];
	ld.shared.f32 	%f89, [%r16+4];
	ld.shared.f32 	%f90, [%r16+8];
	ld.shared.f32 	%f91, [%r13+8];
	ld.shared.f32 	%f92, [%r16+12];
	ld.shared.f32 	%f93, [%r16+16];
	mul.f32 	%f94, %f92, %f92;
	mul.f32 	%f95, %f89, %f89;
	sub.f32 	%f96, %f94, %f95;
	div.rn.f32 	%f97, %f96, %f2;
	add.f32 	%f98, %f89, %f92;
	add.f32 	%f99, %f90, %f90;
	sub.f32 	%f100, %f98, %f99;
	div.rn.f32 	%f101, %f100, %f3;
	add.f32 	%f102, %f97, %f101;
	mul.f32 	%f103, %f89, 0f40800000;
	sub.f32 	%f104, %f88, %f103;
	fma.rn.f32 	%f105, %f90, 0f40C00000, %f104;
	mul.f32 	%f106, %f92, 0f40800000;
	sub.f32 	%f107, %f105, %f106;
	add.f32 	%f108, %f107, %f93;
	div.rn.f32 	%f109, %f108, %f4;
	add.f32 	%f110, %f102, %f109;
	mul.f32 	%f111, %f1, %f110;
	sub.f32 	%f112, %f91, %f111;
	st.shared.f32 	[%r13+8], %f112;
$L__BB2_15:
	bar.sync 	0;
	add.s32 	%r22, %r21, -2;
	setp.ge.s32 	%p17, %r22, %r15;
	setp.lt.s32 	%p18, %r3, %r22;
	or.pred  	%p19, %p18, %p17;
	@%p19 bra 	$L__BB2_17;
	ld.shared.f32 	%f113, [%r13];
	ld.shared.f32 	%f114, [%r13+4];
	ld.shared.f32 	%f115, [%r13+8];
	ld.shared.f32 	%f116, [%r13+12];
	ld.shared.f32 	%f117, [%r13+16];
	mul.f32 	%f118, %f116, %f116;
	mul.f32 	%f119, %f114, %f114;
	sub.f32 	%f120, %f118, %f119;
	div.rn.f32 	%f121, %f120, %f2;
	add.f32 	%f122, %f114, %f116;
	add.f32 	%f123, %f115, %f115;
	sub.f32 	%f124, %f122, %f123;
	div.rn.f32 	%f125, %f124, %f3;
	add.f32 	%f126, %f121, %f125;
	mul.f32 	%f127, %f114, 0f40800000;
	sub.f32 	%f128, %f113, %f127;
	fma.rn.f32 	%f129, %f115, 0f40C00000, %f128;
	mul.f32 	%f130, %f116, 0f40800000;
	sub.f32 	%f131, %f129, %f130;
	add.f32 	%f132, %f131, %f117;
	div.rn.f32 	%f133, %f132, %f4;
	add.f32 	%f134, %f126, %f133;
	mul.f32 	%f135, %f1, %f134;
	sub.f32 	%f136, %f115, %f135;
	st.shared.f32 	[%r16+8], %f136;
$L__BB2_17:
	bar.sync 	0;
	add.s32 	%r70, %r22, -2;
	setp.ge.s32 	%p20, %r70, %r15;
	setp.lt.s32 	%p21, %r3, %r70;
	or.pred  	%p22, %p21, %p20;
	@%p22 bra 	$L__BB2_19;
	ld.shared.f32 	%f137, [%r16];
	ld.shared.f32 	%f138, [%r16+4];
	ld.shared.f32 	%f139, [%r16+8];
	ld.shared.f32 	%f140, [%r13+8];
	ld.shared.f32 	%f141, [%r16+12];
	ld.shared.f32 	%f142, [%r16+16];
	mul.f32 	%f143, %f141, %f141;
	mul.f32 	%f144, %f138, %f138;
	sub.f32 	%f145, %f143, %f144;
	div.rn.f32 	%f146, %f145, %f2;
	add.f32 	%f147, %f138, %f141;
	add.f32 	%f148, %f139, %f139;
	sub.f32 	%f149, %f147, %f148;
	div.rn.f32 	%f150, %f149, %f3;
	add.f32 	%f151, %f146, %f150;
	mul.f32 	%f152, %f138, 0f40800000;
	sub.f32 	%f153, %f137, %f152;
	fma.rn.f32 	%f154, %f139, 0f40C00000, %f153;
	mul.f32 	%f155, %f141, 0f40800000;
	sub.f32 	%f156, %f154, %f155;
	add.f32 	%f157, %f156, %f142;
	div.rn.f32 	%f158, %f157, %f4;
	add.f32 	%f159, %f151, %f158;
	mul.f32 	%f160, %f1, %f159;
	sub.f32 	%f161, %f140, %f160;
	st.shared.f32 	[%r13+8], %f161;
$L__BB2_19:
	bar.sync 	0;
	setp.gt.s32 	%p23, %r106, 8;
	add.s32 	%r106, %r106, -8;
	@%p23 bra 	$L__BB2_11;
$L__BB2_20:
	setp.eq.s32 	%p24, %r6, 0;
	ld.shared.f32 	%f5, [%r13+8];
	st.shared.f32 	[%r13], %f5;
	selp.b32 	%r71, 0, %r1, %p24;
	add.s32 	%r24, %r10, %r71;
	add.s32 	%r72, %r1, %r7;
	sub.s32 	%r73, %r72, %r8;
	add.s32 	%r25, %r73, %r71;
	setp.lt.u32 	%p25, %r2, 2;
	add.s32 	%r75, %r1, -2;
	setp.ge.u32 	%p26, %r2, %r75;
	or.pred  	%p27, %p25, %p26;
	@%p27 bra 	$L__BB2_22;
	ld.shared.f32 	%f162, [%r13+-8];
	ld.shared.f32 	%f163, [%r13+-4];
	ld.shared.f32 	%f164, [%r13+4];
	ld.const.f32 	%f165, [disc+16];
	mul.f32 	%f166, %f164, %f164;
	mul.f32 	%f167, %f163, %f163;
	sub.f32 	%f168, %f166, %f167;
	ld.const.f32 	%f169, [disc];
	mul.f32 	%f170, %f169, 0f40800000;
	div.rn.f32 	%f171, %f168, %f170;
	add.f32 	%f172, %f163, %f164;
	add.f32 	%f173, %f5, %f5;
	sub.f32 	%f174, %f172, %f173;
	ld.const.f32 	%f175, [disc+4];
	div.rn.f32 	%f176, %f174, %f175;
	add.f32 	%f177, %f171, %f176;
	mul.f32 	%f178, %f163, 0f40800000;
	sub.f32 	%f179, %f162, %f178;
	fma.rn.f32 	%f180, %f5, 0f40C00000, %f179;
	mul.f32 	%f181, %f164, 0f40800000;
	sub.f32 	%f182, %f180, %f181;
	add.f32 	%f183, %f182, %f5;
	ld.const.f32 	%f184, [disc+8];
	div.rn.f32 	%f185, %f183, %f184;
	add.f32 	%f186, %f177, %f185;
	mul.f32 	%f187, %f165, %f186;
	sub.f32 	%f188, %f5, %f187;
	shl.b32 	%r76, %r1, 2;
	add.s32 	%r77, %r13, %r76;
	st.shared.f32 	[%r77], %f188;
$L__BB2_22:
	bar.sync 	0;
	setp.lt.u32 	%p28, %r1, 10;
	@%p28 bra 	$L__BB2_41;
	shr.u32 	%r79, %r1, 1;
	shl.b32 	%r80, %r1, 2;
	add.s32 	%r26, %r13, %r80;
	ld.const.f32 	%f6, [disc+16];
	ld.const.f32 	%f189, [disc];
	mul.f32 	%f7, %f189, 0f40800000;
	ld.const.f32 	%f8, [disc+4];
	ld.const.f32 	%f9, [disc+8];
	max.u32 	%r81, %r79, 8;
	add.s32 	%r27, %r81, -5;
	setp.lt.u32 	%p29, %r27, 4;
	mov.b32 	%r110, 4;
	@%p29 bra 	$L__BB2_35;
	shr.u32 	%r83, %r27, 2;
	add.s32 	%r84, %r83, 1;
	add.s32 	%r108, %r1, -4;
	and.b32  	%r85, %r84, 2147483646;
	neg.s32 	%r107, %r85;
	mov.b32 	%r109, 0;
$L__BB2_25:
	add.s32 	%r33, %r109, 4;
	setp.ge.u32 	%p30, %r2, %r108;
	setp.lt.u32 	%p31, %r2, %r33;
	or.pred  	%p32, %p30, %p31;
	@%p32 bra 	$L__BB2_27;
	ld.shared.f32 	%f190, [%r26+-8];
	ld.shared.f32 	%f191, [%r26+-4];
	ld.shared.f32 	%f192, [%r26];
	ld.shared.f32 	%f193, [%r13];
	ld.shared.f32 	%f194, [%r26+4];
	ld.shared.f32 	%f195, [%r26+8];
	mul.f32 	%f196, %f194, %f194;
	mul.f32 	%f197, %f191, %f191;
	sub.f32 	%f198, %f196, %f197;
	div.rn.f32 	%f199, %f198, %f7;
	add.f32 	%f200, %f191, %f194;
	add.f32 	%f201, %f192, %f192;
	sub.f32 	%f202, %f200, %f201;
	div.rn.f32 	%f203, %f202, %f8;
	add.f32 	%f204, %f199, %f203;
	mul.f32 	%f205, %f191, 0f40800000;
	sub.f32 	%f206, %f190, %f205;
	fma.rn.f32 	%f207, %f192, 0f40C00000, %f206;
	mul.f32 	%f208, %f194, 0f40800000;
	sub.f32 	%f209, %f207, %f208;
	add.f32 	%f210, %f209, %f195;
	div.rn.f32 	%f211, %f210, %f9;
	add.f32 	%f212, %f204, %f211;
	mul.f32 	%f213, %f6, %f212;
	sub.f32 	%f214, %f193, %f213;
	st.shared.f32 	[%r13], %f214;
$L__BB2_27:
	bar.sync 	0;
	add.s32 	%r87, %r108, -2;
	setp.ge.u32 	%p33, %r2, %r87;
	add.s32 	%r34, %r33, 2;
	setp.lt.u32 	%p34, %r2, %r34;
	or.pred  	%p35, %p33, %p34;
	@%p35 bra 	$L__BB2_29;
	ld.shared.f32 	%f215, [%r13+-8];
	ld.shared.f32 	%f216, [%r13+-4];
	ld.shared.f32 	%f217, [%r13];
	ld.shared.f32 	%f218, [%r13+4];
	ld.shared.f32 	%f219, [%r13+8];
	mul.f32 	%f220, %f218, %f218;
	mul.f32 	%f221, %f216, %f216;
	sub.f32 	%f222, %f220, %f221;
	div.rn.f32 	%f223, %f222, %f7;
	add.f32 	%f224, %f216, %f218;
	add.f32 	%f225, %f217, %f217;
	sub.f32 	%f226, %f224, %f225;
	div.rn.f32 	%f227, %f226, %f8;
	add.f32 	%f228, %f223, %f227;
	mul.f32 	%f229, %f216, 0f40800000;
	sub.f32 	%f230, %f215, %f229;
	fma.rn.f32 	%f231, %f217, 0f40C00000, %f230;
	mul.f32 	%f232, %f218, 0f40800000;
	sub.f32 	%f233, %f231, %f232;
	add.f32 	%f234, %f233, %f219;
	div.rn.f32 	%f235, %f234, %f9;
	add.f32 	%f236, %f228, %f235;
	mul.f32 	%f237, %f6, %f236;
	sub.f32 	%f238, %f217, %f237;
	st.shared.f32 	[%r26], %f238;
$L__BB2_29:
	bar.sync 	0;
	add.s32 	%r89, %r108, -4;
	setp.ge.u32 	%p36, %r2, %r89;
	add.s32 	%r35, %r34, 2;
	setp.lt.u32 	%p37, %r2, %r35;
	or.pred  	%p38, %p36, %p37;
	@%p38 bra 	$L__BB2_31;
	ld.shared.f32 	%f239, [%r26+-8];
	ld.shared.f32 	%f240, [%r26+-4];
	ld.shared.f32 	%f241, [%r26];
	ld.shared.f32 	%f242, [%r13];
	ld.shared.f32 	%f243, [%r26+4];
	ld.shared.f32 	%f244, [%r26+8];
	mul.f32 	%f245, %f243, %f243;
	mul.f32 	%f246, %f240, %f240;
	sub.f32 	%f247, %f245, %f246;
	div.rn.f32 	%f248, %f247, %f7;
	add.f32 	%f249, %f240, %f243;
	add.f32 	%f250, %f241, %f241;
	sub.f32 	%f251, %f249, %f250;
	div.rn.f32 	%f252, %f251, %f8;
	add.f32 	%f253, %f248, %f252;
	mul.f32 	%f254, %f240, 0f40800000;
	sub.f32 	%f255, %f239, %f254;
	fma.rn.f32 	%f256, %f241, 0f40C00000, %f255;
	mul.f32 	%f257, %f243, 0f40800000;
	sub.f32 	%f258, %f256, %f257;
	add.f32 	%f259, %f258, %f244;
	div.rn.f32 	%f260, %f259, %f9;
	add.f32 	%f261, %f253, %f260;
	mul.f32 	%f262, %f6, %f261;
	sub.f32 	%f263, %f242, %f262;
	st.shared.f32 	[%r13], %f263;
$L__BB2_31:
	bar.sync 	0;
	add.s32 	%r91, %r108, -6;
	setp.ge.u32 	%p39, %r2, %r91;
	add.s32 	%r93, %r35, 2;
	setp.lt.u32 	%p40, %r2, %r93;
	or.pred  	%p41, %p39, %p40;
	@%p41 bra 	$L__BB2_33;
	ld.shared.f32 	%f264, [%r13+-8];
	ld.shared.f32 	%f265, [%r13+-4];
	ld.shared.f32 	%f266, [%r13];
	ld.shared.f32 	%f267, [%r13+4];
	ld.shared.f32 	%f268, [%r13+8];
	mul.f32 	%f269, %f267, %f267;
	mul.f32 	%f270, %f265, %f265;
	sub.f32 	%f271, %f269, %f270;
	div.rn.f32 	%f272, %f271, %f7;
	add.f32 	%f273, %f265, %f267;
	add.f32 	%f274, %f266, %f266;
	sub.f32 	%f275, %f273, %f274;
	div.rn.f32 	%f276, %f275, %f8;
	add.f32 	%f277, %f272, %f276;
	mul.f32 	%f278, %f265, 0f40800000;
	sub.f32 	%f279, %f264, %f278;
	fma.rn.f32 	%f280, %f266, 0f40C00000, %f279;
	mul.f32 	%f281, %f267, 0f40800000;
	sub.f32 	%f282, %f280, %f281;
	add.f32 	%f283, %f282, %f268;
	div.rn.f32 	%f284, %f283, %f9;
	add.f32 	%f285, %f277, %f284;
	mul.f32 	%f286, %f6, %f285;
	sub.f32 	%f287, %f266, %f286;
	st.shared.f32 	[%r26], %f287;
$L__BB2_33:
	bar.sync 	0;
	add.s32 	%r109, %r109, 8;
	add.s32 	%r108, %r108, -8;
	add.s32 	%r107, %r107, 2;
	setp.ne.s32 	%p42, %r107, 0;
	@%p42 bra 	$L__BB2_25;
	add.s32 	%r110, %r109, 4;
$L__BB2_35:
	and.b32  	%r94, %r27, 4;
	setp.ne.s32 	%p43, %r94, 0;
	@%p43 bra 	$L__BB2_41;
	sub.s32 	%r95, %r1, %r110;
	setp.ge.u32 	%p44, %r2, %r95;
	setp.lt.u32 	%p45, %r2, %r110;
	or.pred  	%p46, %p44, %p45;
	@%p46 bra 	$L__BB2_38;
	ld.shared.f32 	%f288, [%r26+-8];
	ld.shared.f32 	%f289, [%r26+-4];
	ld.shared.f32 	%f290, [%r26];
	ld.shared.f32 	%f291, [%r13];
	ld.shared.f32 	%f292, [%r26+4];
	ld.shared.f32 	%f293, [%r26+8];
	mul.f32 	%f294, %f292, %f292;
	mul.f32 	%f295, %f289, %f289;
	sub.f32 	%f296, %f294, %f295;
	div.rn.f32 	%f297, %f296, %f7;
	add.f32 	%f298, %f289, %f292;
	add.f32 	%f299, %f290, %f290;
	sub.f32 	%f300, %f298, %f299;
	div.rn.f32 	%f301, %f300, %f8;
	add.f32 	%f302, %f297, %f301;
	mul.f32 	%f303, %f289, 0f40800000;
	sub.f32 	%f304, %f288, %f303;
	fma.rn.f32 	%f305, %f290, 0f40C00000, %f304;
	mul.f32 	%f306, %f292, 0f40800000;
	sub.f32 	%f307, %f305, %f306;
	add.f32 	%f308, %f307, %f293;
	div.rn.f32 	%f309, %f308, %f9;
	add.f32 	%f310, %f302, %f309;
	mul.f32 	%f311, %f6, %f310;
	sub.f32 	%f312, %f291, %f311;
	st.shared.f32 	[%r13], %f312;
$L__BB2_38:
	add.s32 	%r97, %r110, 2;
	bar.sync 	0;
	sub.s32 	%r98, %r1, %r97;
	setp.ge.u32 	%p47, %r2, %r98;
	setp.lt.u32 	%p48, %r2, %r97;
	or.pred  	%p49, %p47, %p48;
	@%p49 bra 	$L__BB2_40;
	ld.shared.f32 	%f313, [%r13+-8];
	ld.shared.f32 	%f314, [%r13+-4];
	ld.shared.f32 	%f315, [%r13];
	ld.shared.f32 	%f316, [%r13+4];
	ld.shared.f32 	%f317, [%r13+8];
	mul.f32 	%f318, %f316, %f316;
	mul.f32 	%f319, %f314, %f314;
	sub.f32 	%f320, %f318, %f319;
	div.rn.f32 	%f321, %f320, %f7;
	add.f32 	%f322, %f314, %f316;
	add.f32 	%f323, %f315, %f315;
	sub.f32 	%f324, %f322, %f323;
	div.rn.f32 	%f325, %f324, %f8;
	add.f32 	%f326, %f321, %f325;
	mul.f32 	%f327, %f314, 0f40800000;
	sub.f32 	%f328, %f313, %f327;
	fma.rn.f32 	%f329, %f315, 0f40C00000, %f328;
	mul.f32 	%f330, %f316, 0f40800000;
	sub.f32 	%f331, %f329, %f330;
	add.f32 	%f332, %f331, %f317;
	div.rn.f32 	%f333, %f332, %f9;
	add.f32 	%f334, %f326, %f333;
	mul.f32 	%f335, %f6, %f334;
	sub.f32 	%f336, %f315, %f335;
	st.shared.f32 	[%r26], %f336;
$L__BB2_40:
	bar.sync 	0;
$L__BB2_41:
	shl.b32 	%r100, %r25, 2;
	add.s32 	%r102, %r64, %r100;
	ld.shared.f32 	%f337, [%r102+-16];
	st.global.f32 	[%rd4], %f337;
	shl.b32 	%r103, %r24, 2;
	add.s32 	%r104, %r64, %r103;
	ld.shared.f32 	%f338, [%r104];
	st.global.f32 	[%rd3], %f338;
	ret;

}


// ===== COMPILED SASS (sm_100) =====

	.target	sm_100

	.elftype	@"ET_EXEC"


//--------------------- .note.nv.tkinfo           --------------------------
	.section	.note.nv.tkinfo,"",@"SHT_NOTE"
	.sectionflags	@"SHF_NOTE_NV_TKINFO"
	.tkinfo
        /*0018*/ 	.word	0x00000002
        /*0030*/ 	.string	""
        /*0030*/ 	.string	"ptxas"
        /*0030*/ 	.string	"Cuda compilation tools, release 13.0, V13.0.88"
        /*0030*/ 	.string	"Build cuda_13.0.r13.0/compiler.36424714_0"
        /*0030*/ 	.string	"-arch sm_100 -m 64 "



//--------------------- .note.nv.cuinfo           --------------------------
	.section	.note.nv.cuinfo,"",@"SHT_NOTE"
	.sectionflags	@"SHF_NOTE_NV_CUINFO"
        /*0018*/ 	.short	0x0002
        /*001a*/ 	.short	0x0064
        /*001c*/ 	.short	0x0082
	.zero		2


//--------------------- .nv.info                  --------------------------
	.section	.nv.info,"",@"SHT_CUDA_INFO"
	.align	4


	//----- nvinfo : EIATTR_REGCOUNT
	.align		4
        /*0000*/ 	.byte	0x04, 0x2f
        /*0002*/ 	.short	(.L_2 - .L_1)
	.align		4
.L_1:
        /*0004*/ 	.word	index@(_Z10upTrianglePfS_S_)
        /*0008*/ 	.word	0x0000001f


	//----- nvinfo : EIATTR_FRAME_SIZE
	.align		4
.L_2:
        /*000c*/ 	.byte	0x04, 0x11
        /*000e*/ 	.short	(.L_4 - .L_3)
	.align		4
.L_3:
        /*0010*/ 	.word	index@($__internal_2_$__cuda_sm3x_div_rn_noftz_f32_slowpath)
        /*0014*/ 	.word	0x00000000


	//----- nvinfo : EIATTR_FRAME_SIZE
	.align		4
.L_4:
        /*0018*/ 	.byte	0x04, 0x11
        /*001a*/ 	.short	(.L_6 - .L_5)
	.align		4
.L_5:
        /*001c*/ 	.word	index@(_Z10upTrianglePfS_S_)
        /*0020*/ 	.word	0x00000000


	//----- nvinfo : EIATTR_REGCOUNT
	.align		4
.L_6:
        /*0024*/ 	.byte	0x04, 0x2f
        /*0026*/ 	.short	(.L_8 - .L_7)
	.align		4
.L_7:
        /*0028*/ 	.word	index@(_Z12downTrianglePfS_S_)
        /*002c*/ 	.word	0x0000001e


	//----- nvinfo : EIATTR_FRAME_SIZE
	.align		4
.L_8:
        /*0030*/ 	.byte	0x04, 0x11
        /*0032*/ 	.short	(.L_10 - .L_9)
	.align		4
.L_9:
        /*0034*/ 	.word	index@($__internal_1_$__cuda_sm3x_div_rn_noftz_f32_slowpath)
        /*0038*/ 	.word	0x00000000


	//----- nvinfo : EIATTR_FRAME_SIZE
	.align		4
.L_10:
        /*003c*/ 	.byte	0x04, 0x11
        /*003e*/ 	.short	(.L_12 - .L_11)
	.align		4
.L_11:
        /*0040*/ 	.word	index@(_Z12downTrianglePfS_S_)
        /*0044*/ 	.word	0x00000000


	//----- nvinfo : EIATTR_REGCOUNT
	.align		4
.L_12:
        /*0048*/ 	.byte	0x04, 0x2f
        /*004a*/ 	.short	(.L_14 - .L_13)
	.align		4
.L_13:
        /*004c*/ 	.word	index@(_Z12wholeDiamondPfS_i)
        /*0050*/ 	.word	0x00000025


	//----- nvinfo : EIATTR_FRAME_SIZE
	.align		4
.L_14:
        /*0054*/ 	.byte	0x04, 0x11
        /*0056*/ 	.short	(.L_16 - .L_15)
	.align		4
.L_15:
        /*0058*/ 	.word	index@($__internal_0_$__cuda_sm3x_div_rn_noftz_f32_slowpath)
        /*005c*/ 	.word	0x00000000


	//----- nvinfo : EIATTR_FRAME_SIZE
	.align		4
.L_16:
        /*0060*/ 	.byte	0x04, 0x11
        /*0062*/ 	.short	(.L_18 - .L_17)
	.align		4
.L_17:
        /*0064*/ 	.word	index@(_Z12wholeDiamondPfS_i)
        /*0068*/ 	.word	0x00000000


	//----- nvinfo : EIATTR_MIN_STACK_SIZE
	.align		4
.L_18:
        /*006c*/ 	.byte	0x04, 0x12
        /*006e*/ 	.short	(.L_20 - .L_19)
	.align		4
.L_19:
        /*0070*/ 	.word	index@(_Z12wholeDiamondPfS_i)
        /*0074*/ 	.word	0x00000000


	//----- nvinfo : EIATTR_MIN_STACK_SIZE
	.align		4
.L_20:
        /*0078*/ 	.byte	0x04, 0x12
        /*007a*/ 	.short	(.L_22 - .L_21)
	.align		4
.L_21:
        /*007c*/ 	.word	index@(_Z12downTrianglePfS_S_)
        /*0080*/ 	.word	0x00000000


	//----- nvinfo : EIATTR_MIN_STACK_SIZE
	.align		4
.L_22:
        /*0084*/ 	.byte	0x04, 0x12
        /*0086*/ 	.short	(.L_24 - .L_23)
	.align		4
.L_23:
        /*0088*/ 	.word	index@(_Z10upTrianglePfS_S_)
        /*008c*/ 	.word	0x00000000
.L_24:


//--------------------- .nv.compat                --------------------------
	.section	.nv.compat,"",@"SHT_CUDA_COMPAT_INFO"
	.align	4
        /*0000*/ 	.byte	0x02, 0x09, 0x00, 0x00, 0x02, 0x02, 0x01, 0x00, 0x02, 0x05, 0x05, 0x00, 0x03, 0x07, 0x01, 0x01
        /*0010*/ 	.byte	0x02, 0x03, 0x00, 0x00, 0x02, 0x06, 0x01, 0x00, 0x04, 0x0b, 0x08, 0x00, 0x01, 0x00, 0x00, 0x00
        /*0020*/ 	.byte	0x00, 0x00, 0x00, 0x00


//--------------------- .nv.info._Z12wholeDiamondPfS_i --------------------------
	.section	.nv.info._Z12wholeDiamondPfS_i,"",@"SHT_CUDA_INFO"
	.sectionflags	@""
	.align	4


	//----- nvinfo : EIATTR_CUDA_API_VERSION
	.align		4
        /*0000*/ 	.byte	0x04, 0x37
        /*0002*/ 	.short	(.L_26 - .L_25)
.L_25:
        /*0004*/ 	.word	0x00000082


	//----- nvinfo : EIATTR_KPARAM_INFO
	.align		4
.L_26:
        /*0008*/ 	.byte	0x04, 0x17
        /*000a*/ 	.short	(.L_28 - .L_27)
.L_27:
        /*000c*/ 	.word	0x00000000
        /*0010*/ 	.short	0x0002
        /*0012*/ 	.short	0x0010
        /*0014*/ 	.byte	0x00, 0xf0, 0x11, 0x00


	//----- nvinfo : EIATTR_KPARAM_INFO
	.align		4
.L_28:
        /*0018*/ 	.byte	0x04, 0x17
        /*001a*/ 	.short	(.L_30 - .L_29)
.L_29:
        /*001c*/ 	.word	0x00000000
        /*0020*/ 	.short	0x0001
        /*0022*/ 	.short	0x0008
        /*0024*/ 	.byte	0x00, 0xf5, 0x21, 0x00


	//----- nvinfo : EIATTR_KPARAM_INFO
	.align		4
.L_30:
        /*0028*/ 	.byte	0x04, 0x17
        /*002a*/ 	.short	(.L_32 - .L_31)
.L_31:
        /*002c*/ 	.word	0x00000000
        /*0030*/ 	.short	0x0000
        /*0032*/ 	.short	0x0000
        /*0034*/ 	.byte	0x00, 0xf5, 0x21, 0x00


	//----- nvinfo : EIATTR_SPARSE_MMA_MASK
	.align		4
.L_32:
        /*0038*/ 	.byte	0x03, 0x50
        /*003a*/ 	.short	0x0000


	//----- nvinfo : EIATTR_MAXREG_COUNT
	.align		4
        /*003c*/ 	.byte	0x03, 0x1b
        /*003e*/ 	.short	0x00ff


	//----- nvinfo : EIATTR_NUM_BARRIERS
	.align		4
        /*0040*/ 	.byte	0x02, 0x4c
        /*0042*/ 	.byte	0x01
	.zero		1


	//----- nvinfo : EIATTR_MERCURY_ISA_VERSION
	.align		4
        /*0044*/ 	.byte	0x03, 0x5f
        /*0046*/ 	.short	0x0101


	//----- nvinfo : EIATTR_VRC_CTA_INIT_COUNT
	.align		4
        /*0048*/ 	.byte	0x02, 0x4a
	.zero		1
	.zero		1


	//----- nvinfo : EIATTR_EXIT_INSTR_OFFSETS
	.align		4
        /*004c*/ 	.byte	0x04, 0x1c
        /*004e*/ 	.short	(.L_34 - .L_33)


	//   ....[0]....
.L_33:
        /*0050*/ 	.word	0x00004020


	//----- nvinfo : EIATTR_CRS_STACK_SIZE
	.align		4
.L_34:
        /*0054*/ 	.byte	0x04, 0x1e
        /*0056*/ 	.short	(.L_36 - .L_35)
.L_35:
        /*0058*/ 	.word	0x00000000


	//----- nvinfo : EIATTR_CBANK_PARAM_SIZE
	.align		4
.L_36:
        /*005c*/ 	.byte	0x03, 0x19
        /*005e*/ 	.short	0x0014


	//----- nvinfo : EIATTR_PARAM_CBANK
	.align		4
        /*0060*/ 	.byte	0x04, 0x0a
        /*0062*/ 	.short	(.L_38 - .L_37)
	.align		4
.L_37:
        /*0064*/ 	.word	index@(.nv.constant0._Z12wholeDiamondPfS_i)
        /*0068*/ 	.short	0x0380
        /*006a*/ 	.short	0x0014


	//----- nvinfo : EIATTR_SW_WAR
	.align		4
.L_38:
        /*006c*/ 	.byte	0x04, 0x36
        /*006e*/ 	.short	(.L_40 - .L_39)
.L_39:
        /*0070*/ 	.word	0x00000008
.L_40:


//--------------------- .nv.info._Z12downTrianglePfS_S_ --------------------------
	.section	.nv.info._Z12downTrianglePfS_S_,"",@"SHT_CUDA_INFO"
	.sectionflags	@""
	.align	4


	//----- nvinfo : EIATTR_CUDA_API_VERSION
	.align		4
        /*0000*/ 	.byte	0x04, 0x37
        /*0002*/ 	.short	(.L_42 - .L_41)
.L_41:
        /*0004*/ 	.word	0x00000082


	//----- nvinfo : EIATTR_KPARAM_INFO
	.align		4
.L_42:
        /*0008*/ 	.byte	0x04, 0x17
        /*000a*/ 	.short	(.L_44 - .L_43)
.L_43:
        /*000c*/ 	.word	0x00000000
        /*0010*/ 	.short	0x0002
        /*0012*/ 	.short	0x0010
        /*0014*/ 	.byte	0x00, 0xf5, 0x21, 0x00


	//----- nvinfo : EIATTR_KPARAM_INFO
	.align		4
.L_44:
        /*0018*/ 	.byte	0x04, 0x17
        /*001a*/ 	.short	(.L_46 - .L_45)
.L_45:
        /*001c*/ 	.word	0x00000000
        /*0020*/ 	.short	0x0001
        /*0022*/ 	.short	0x0008
        /*0024*/ 	.byte	0x00, 0xf5, 0x21, 0x00


	//----- nvinfo : EIATTR_KPARAM_INFO
	.align		4
.L_46:
        /*0028*/ 	.byte	0x04, 0x17
        /*002a*/ 	.short	(.L_48 - .L_47)
.L_47:
        /*002c*/ 	.word	0x00000000
        /*0030*/ 	.short	0x0000
        /*0032*/ 	.short	0x0000
        /*0034*/ 	.byte	0x00, 0xf5, 0x21, 0x00


	//----- nvinfo : EIATTR_SPARSE_MMA_MASK
	.align		4
.L_48:
        /*0038*/ 	.byte	0x03, 0x50
        /*003a*/ 	.short	0x0000


	//----- nvinfo : EIATTR_MAXREG_COUNT
	.align		4
        /*003c*/ 	.byte	0x03, 0x1b
        /*003e*/ 	.short	0x00ff


	//----- nvinfo : EIATTR_NUM_BARRIERS
	.align		4
        /*0040*/ 	.byte	0x02, 0x4c
        /*0042*/ 	.byte	0x01
	.zero		1


	//----- nvinfo : EIATTR_MERCURY_ISA_VERSION
	.align		4
        /*0044*/ 	.byte	0x03, 0x5f
        /*0046*/ 	.short	0x0101


	//----- nvinfo : EIATTR_VRC_CTA_INIT_COUNT
	.align		4
        /*0048*/ 	.byte	0x02, 0x4a
	.zero		1
	.zero		1


	//----- nvinfo : EIATTR_EXIT_INSTR_OFFSETS
	.align		4
        /*004c*/ 	.byte	0x04, 0x1c
        /*004e*/ 	.short	(.L_50 - .L_49)


	//   ....[0]....
.L_49:
        /*0050*/ 	.word	0x00001d70


	//----- nvinfo : EIATTR_CRS_STACK_SIZE
	.align		4
.L_50:
        /*0054*/ 	.byte	0x04, 0x1e
        /*0056*/ 	.short	(.L_52 - .L_51)
.L_51:
        /*0058*/ 	.word	0x00000000


	//----- nvinfo : EIATTR_CBANK_PARAM_SIZE
	.align		4
.L_52:
        /*005c*/ 	.byte	0x03, 0x19
        /*005e*/ 	.short	0x0018


	//----- nvinfo : EIATTR_PARAM_CBANK
	.align		4
        /*0060*/ 	.byte	0x04, 0x0a
        /*0062*/ 	.short	(.L_54 - .L_53)
	.align		4
.L_53:
        /*0064*/ 	.word	index@(.nv.constant0._Z12downTrianglePfS_S_)
        /*0068*/ 	.short	0x0380
        /*006a*/ 	.short	0x0018


	//----- nvinfo : EIATTR_SW_WAR
	.align		4
.L_54:
        /*006c*/ 	.byte	0x04, 0x36
        /*006e*/ 	.short	(.L_56 - .L_55)
.L_55:
        /*0070*/ 	.word	0x00000008
.L_56:


//--------------------- .nv.info._Z10upTrianglePfS_S_ --------------------------
	.section	.nv.info._Z10upTrianglePfS_S_,"",@"SHT_CUDA_INFO"
	.sectionflags	@""
	.align	4


	//----- nvinfo : EIATTR_CUDA_API_VERSION
	.align		4
        /*0000*/ 	.byte	0x04, 0x37
        /*0002*/ 	.short	(.L_58 - .L_57)
.L_57:
        /*0004*/ 	.word	0x00000082


	//----- nvinfo : EIATTR_KPARAM_INFO
	.align		4
.L_58:
        /*0008*/ 	.byte	0x04, 0x17
        /*000a*/ 	.short	(.L_60 - .L_59)
.L_59:
        /*000c*/ 	.word	0x00000000
        /*0010*/ 	.short	0x0002
        /*0012*/ 	.short	0x0010
        /*0014*/ 	.byte	0x00, 0xf5, 0x21, 0x00


	//----- nvinfo : EIATTR_KPARAM_INFO
	.align		4
.L_60:
        /*0018*/ 	.byte	0x04, 0x17
        /*001a*/ 	.short	(.L_62 - .L_61)
.L_61:
        /*001c*/ 	.word	0x00000000
        /*0020*/ 	.short	0x0001
        /*0022*/ 	.short	0x0008
        /*0024*/ 	.byte	0x00, 0xf5, 0x21, 0x00


	//----- nvinfo : EIATTR_KPARAM_INFO
	.align		4
.L_62:
        /*0028*/ 	.byte	0x04, 0x17
        /*002a*/ 	.short	(.L_64 - .L_63)
.L_63:
        /*002c*/ 	.word	0x00000000
        /*0030*/ 	.short	0x0000
        /*0032*/ 	.short	0x0000
        /*0034*/ 	.byte	0x00, 0xf5, 0x21, 0x00


	//----- nvinfo : EIATTR_SPARSE_MMA_MASK
	.align		4
.L_64:
        /*0038*/ 	.byte	0x03, 0x50
        /*003a*/ 	.short	0x0000


	//----- nvinfo : EIATTR_MAXREG_COUNT
	.align		4
        /*003c*/ 	.byte	0x03, 0x1b
        /*003e*/ 	.short	0x00ff


	//----- nvinfo : EIATTR_NUM_BARRIERS
	.align		4
        /*0040*/ 	.byte	0x02, 0x4c
        /*0042*/ 	.byte	0x01
	.zero		1


	//----- nvinfo : EIATTR_MERCURY_ISA_VERSION
	.align		4
        /*0044*/ 	.byte	0x03, 0x5f
        /*0046*/ 	.short	0x0101


	//----- nvinfo : EIATTR_VRC_CTA_INIT_COUNT
	.align		4
        /*0048*/ 	.byte	0x02, 0x4a
	.zero		1
	.zero		1


	//----- nvinfo : EIATTR_EXIT_INSTR_OFFSETS
	.align		4
        /*004c*/ 	.byte	0x04, 0x1c
        /*004e*/ 	.short	(.L_66 - .L_65)


	//   ....[0]....
.L_65:
        /*0050*/ 	.word	0x00002280


	//----- nvinfo : EIATTR_CRS_STACK_SIZE
	.align		4
.L_66:
        /*0054*/ 	.byte	0x04, 0x1e
        /*0056*/ 	.short	(.L_68 - .L_67)
.L_67:
        /*0058*/ 	.word	0x00000000


	//----- nvinfo : EIATTR_CBANK_PARAM_SIZE
	.align		4
.L_68:
        /*005c*/ 	.byte	0x03, 0x19
        /*005e*/ 	.short	0x0018


	//----- nvinfo : EIATTR_PARAM_CBANK
	.align		4
        /*0060*/ 	.byte	0x04, 0x0a
        /*0062*/ 	.short	(.L_70 - .L_69)
	.align		4
.L_69:
        /*0064*/ 	.word	index@(.nv.constant0._Z10upTrianglePfS_S_)
        /*0068*/ 	.short	0x0380
        /*006a*/ 	.short	0x0018


	//----- nvinfo : EIATTR_SW_WAR
	.align		4
.L_70:
        /*006c*/ 	.byte	0x04, 0x36
        /*006e*/ 	.short	(.L_72 - .L_71)
.L_71:
        /*0070*/ 	.word	0x00000008
.L_72:


//--------------------- .nv.callgraph             --------------------------
	.section	.nv.callgraph,"",@"SHT_CUDA_CALLGRAPH"
	.align	4
	.sectionentsize	8
	.align		4
        /*0000*/ 	.word	0x00000000
	.align		4
        /*0004*/ 	.word	0xffffffff
	.align		4
        /*0008*/ 	.word	0x00000000
	.align		4
        /*000c*/ 	.word	0xfffffffe
	.align		4
        /*0010*/ 	.word	0x00000000
	.align		4
        /*0014*/ 	.word	0xfffffffd
	.align		4
        /*0018*/ 	.word	0x00000000
	.align		4
        /*001c*/ 	.word	0xfffffffc


//--------------------- .nv.constant3             --------------------------
	.section	.nv.constant3,"a",@progbits
	.align	4
.nv.constant3:
	.type		disc,@object
	.size		disc,(.L_0 - disc)
disc:
	.zero		20
.L_0:


//--------------------- .text._Z12wholeDiamondPfS_i --------------------------
	.section	.text._Z12wholeDiamondPfS_i,"ax",@progbits
	.align	128
        .global         _Z12wholeDiamondPfS_i
        .type           _Z12wholeDiamondPfS_i,@function
        .size           _Z12wholeDiamondPfS_i,(.L_x_256 - _Z12wholeDiamondPfS_i)
        .other          _Z12wholeDiamondPfS_i,@"STO_CUDA_ENTRY STV_DEFAULT"
_Z12wholeDiamondPfS_i:
.text._Z12wholeDiamondPfS_i:
[----:B------:R-:W-:Y:S01]  /*0000*/  LDC R1, c[0x0][0x37c] ;  /* 0x0000df00ff017b82 */ /* 0x000fe20000000800 */
[----:B------:R-:W0:Y:S07]  /*0010*/  S2R R4, SR_TID.X ;  /* 0x0000000000047919 */ /* 0x000e2e0000002100 */
[----:B------:R-:W0:Y:S01]  /*0020*/  S2UR UR4, SR_CTAID.X ;  /* 0x00000000000479c3 */ /* 0x000e220000002500 */
[----:B------:R-:W1:Y:S07]  /*0030*/  LDCU.64 UR6, c[0x0][0x358] ;  /* 0x00006b00ff0677ac */ /* 0x000e6e0008000a00 */
[----:B------:R-:W0:Y:S08]  /*0040*/  LDC R5, c[0x0][0x360] ;  /* 0x0000d800ff057b82 */ /* 0x000e300000000800 */
[----:B------:R-:W2:Y:S08]  /*0050*/  LDC R2, c[0x0][0x390] ;  /* 0x0000e400ff027b82 */ /* 0x000eb00000000800 */
[----:B------:R-:W3:Y:S08]  /*0060*/  LDC R0, c[0x0][0x370] ;  /* 0x0000dc00ff007b82 */ /* 0x000ef00000000800 */
[----:B------:R-:W4:Y:S01]  /*0070*/  LDC.64 R16, c[0x0][0x380] ;  /* 0x0000e000ff107b82 */ /* 0x000f220000000a00 */
[----:B0-----:R-:W-:-:S07]  /*0080*/  IMAD R7, R5, UR4, R4 ;  /* 0x0000000405077c24 */ /* 0x001fce000f8e0204 */
[----:B------:R-:W0:Y:S01]  /*0090*/  LDC.64 R10, c[0x0][0x388] ;  /* 0x0000e200ff0a7b82 */ /* 0x000e220000000a00 */
[----:B--2---:R-:W-:Y:S01]  /*00a0*/  ISETP.GT.AND P0, PT, R2, -0x1, PT ;  /* 0xffffffff0200780c */ /* 0x004fe20003f04270 */
[C---:B---3--:R-:W-:Y:S02]  /*00b0*/  IMAD R3, R5.reuse, R0, -0x1 ;  /* 0xffffffff05037424 */ /* 0x048fe400078e0200 */
[----:B------:R-:W-:-:S05]  /*00c0*/  IMAD R0, R5, R2, R7 ;  /* 0x0000000205007224 */ /* 0x000fca00078e0207 */
[----:B------:R-:W-:-:S05]  /*00d0*/  LOP3.LUT R9, R0, R3, RZ, 0xc0, !PT ;  /* 0x0000000300097212 */ /* 0x000fca00078ec0ff */
[----:B----4-:R-:W-:-:S04]  /*00e0*/  @!P0 IMAD.WIDE R2, R9, 0x4, R16 ;  /* 0x0000000409028825 */ /* 0x010fc800078e0210 */
[C---:B0-----:R-:W-:Y:S01]  /*00f0*/  IMAD.WIDE R18, R7.reuse, 0x4, R10 ;  /* 0x0000000407127825 */ /* 0x041fe200078e020a */
[----:B-1----:R0:W2:Y:S03]  /*0100*/  @!P0 LDG.E R12, desc[UR6][R2.64] ;  /* 0x00000006020c8981 */ /* 0x0020a6000c1e1900 */
[----:B------:R-:W-:Y:S01]  /*0110*/  IMAD.WIDE R16, R7, 0x4, R16 ;  /* 0x0000000407107825 */ /* 0x000fe200078e0210 */
[----:B------:R-:W3:Y:S03]  /*0120*/  @!P0 LDG.E R13, desc[UR6][R18.64] ;  /* 0x00000006120d8981 */ /* 0x000ee6000c1e1900 */
[----:B------:R-:W-:Y:S01]  /*0130*/  @P0 IMAD.WIDE R10, R9, 0x4, R10 ;  /* 0x00000004090a0825 */ /* 0x000fe200078e020a */
[----:B------:R-:W4:Y:S04]  /*0140*/  @P0 LDG.E R20, desc[UR6][R16.64] ;  /* 0x0000000610140981 */ /* 0x000f28000c1e1900 */
[----:B------:R1:W5:Y:S01]  /*0150*/  @P0 LDG.E R21, desc[UR6][R10.64] ;  /* 0x000000060a150981 */ /* 0x000362000c1e1900 */
[----:B------:R-:W1:Y:S01]  /*0160*/  S2R R23, SR_CgaCtaId ;  /* 0x0000000000177919 */ /* 0x000e620000008800 */
[----:B------:R-:W-:-:S02]  /*0170*/  SHF.L.U32 R0, R4, 0x1d, RZ ;  /* 0x0000001d04007819 */ /* 0x000fc400000006ff */
[----:B------:R-:W-:Y:S02]  /*0180*/  IADD3 R15, PT, PT, R5, 0x4, RZ ;  /* 0x00000004050f7810 */ /* 0x000fe40007ffe0ff */
[----:B------:R-:W-:Y:S02]  /*0190*/  SHF.R.S32.HI R0, RZ, 0x1f, R0 ;  /* 0x0000001fff007819 */ /* 0x000fe40000011400 */
[----:B------:R-:W-:Y:S02]  /*01a0*/  SHF.R.U32.HI R9, RZ, 0x1, R4 ;  /* 0x00000001ff097819 */ /* 0x000fe40000011604 */
[----:B------:R-:W-:Y:S02]  /*01b0*/  MOV R8, 0x400 ;  /* 0x0000040000087802 */ /* 0x000fe40000000f00 */
[----:B------:R-:W-:Y:S02]  /*01c0*/  SHF.R.U32.HI R7, RZ, 0x1, R15 ;  /* 0x00000001ff077819 */ /* 0x000fe4000001160f */
[----:B------:R-:W-:-:S02]  /*01d0*/  LOP3.LUT R0, R0, R15, RZ, 0xc0, !PT ;  /* 0x0000000f00007212 */ /* 0x000fc400078ec0ff */
[----:B------:R-:W-:Y:S02]  /*01e0*/  LOP3.LUT R6, R4, 0x3, RZ, 0xc0, !PT ;  /* 0x0000000304067812 */ /* 0x000fe400078ec0ff */
[----:B------:R-:W-:Y:S02]  /*01f0*/  LOP3.LUT R9, R9, 0x1fe, RZ, 0xc0, !PT ;  /* 0x000001fe09097812 */ /* 0x000fe400078ec0ff */
[----:B0-----:R-:W-:-:S04]  /*0200*/  IADD3 R3, PT, PT, R7, R0, RZ ;  /* 0x0000000007037210 */ /* 0x001fc80007ffe0ff */
[----:B------:R-:W-:Y:S02]  /*0210*/  IADD3 R0, PT, PT, R3, R6, -R9 ;  /* 0x0000000603007210 */ /* 0x000fe40007ffe809 */
[----:B-1----:R-:W-:Y:S02]  /*0220*/  LEA R11, R23, R8, 0x18 ;  /* 0x00000008170b7211 */ /* 0x002fe400078ec0ff */
[----:B------:R-:W-:-:S04]  /*0230*/  IADD3 R8, PT, PT, R6, R9, RZ ;  /* 0x0000000906087210 */ /* 0x000fc80007ffe0ff */
[----:B------:R-:W-:Y:S02]  /*0240*/  IADD3 R2, PT, PT, R3, R8, RZ ;  /* 0x0000000803027210 */ /* 0x000fe40007ffe0ff */
[-C--:B------:R-:W-:Y:S02]  /*0250*/  @!P0 LEA R3, R0, R11.reuse, 0x2 ;  /* 0x0000000b00038211 */ /* 0x080fe400078e10ff */
[-C--:B------:R-:W-:Y:S02]  /*0260*/  @!P0 LEA R14, R2, R11.reuse, 0x2 ;  /* 0x0000000b020e8211 */ /* 0x080fe400078e10ff */
[-C--:B------:R-:W-:Y:S02]  /*0270*/  @P0 LEA R23, R0, R11.reuse, 0x2 ;  /* 0x0000000b00170211 */ /* 0x080fe400078e10ff */
[-C--:B------:R-:W-:Y:S02]  /*0280*/  @P0 LEA R2, R2, R11.reuse, 0x2 ;  /* 0x0000000b02020211 */ /* 0x080fe400078e10ff */
[----:B------:R-:W-:Y:S01]  /*0290*/  LEA R10, R4, R11, 0x2 ;  /* 0x0000000b040a7211 */ /* 0x000fe200078e10ff */
[----:B--2---:R0:W-:Y:S04]  /*02a0*/  @!P0 STS [R3+-0x10], R12 ;  /* 0xfffff00c03008388 */ /* 0x0041e80000000800 */
[----:B---3--:R0:W-:Y:S04]  /*02b0*/  @!P0 STS [R14], R13 ;  /* 0x0000000d0e008388 */ /* 0x0081e80000000800 */
[----:B----4-:R0:W-:Y:S04]  /*02c0*/  @P0 STS [R23+-0x10], R20 ;  /* 0xfffff01417000388 */ /* 0x0101e80000000800 */
[----:B-----5:R0:W-:Y:S01]  /*02d0*/  @P0 STS [R2], R21 ;  /* 0x0000001502000388 */ /* 0x0201e20000000800 */
[----:B------:R-:W-:-:S13]  /*02e0*/  ISETP.GE.U32.AND P0, PT, R5, 0x2, PT ;  /* 0x000000020500780c */ /* 0x000fda0003f06070 */
[----:B0-----:R-:W-:Y:S05]  /*02f0*/  @!P0 BRA `(.L_x_0) ;  /* 0x0000001800dc8947 */ /* 0x001fea0003800000 */
[----:B------:R-:W-:Y:S01]  /*0300*/  IADD3 R22, PT, PT, R7, -0x2, RZ ;  /* 0xfffffffe07167810 */ /* 0x000fe20007ffe0ff */
[----:B------:R-:W0:Y:S01]  /*0310*/  LDC R20, c[0x3][RZ] ;  /* 0x00c00000ff147b82 */ /* 0x000e220000000800 */
[----:B------:R-:W-:Y:S02]  /*0320*/  IADD3 R13, PT, PT, R4, 0x2, RZ ;  /* 0x00000002040d7810 */ /* 0x000fe40007ffe0ff */
[----:B------:R-:W-:Y:S02]  /*0330*/  VIMNMX.U32 R12, PT, PT, R22, 0x4, PT ;  /* 0x00000004160c7848 */ /* 0x000fe40003fe0000 */
[----:B------:R-:W-:Y:S02]  /*0340*/  LEA R14, R15, R10, 0x2 ;  /* 0x0000000a0f0e7211 */ /* 0x000fe400078e10ff */
[----:B------:R-:W-:Y:S02]  /*0350*/  IADD3 R12, PT, PT, R7, 0x1, -R12 ;  /* 0x00000001070c7810 */ /* 0x000fe40007ffe80c */
[----:B------:R-:W-:-:S02]  /*0360*/  IADD3 R15, PT, PT, -R13, R15, RZ ;  /* 0x0000000f0d0f7210 */ /* 0x000fc40007ffe1ff */
[----:B------:R-:W-:Y:S01]  /*0370*/  LOP3.LUT P0, RZ, R12, 0x4, RZ, 0xc0, !PT ;  /* 0x000000040cff7812 */ /* 0x000fe2000780c0ff */
[----:B0-----:R-:W-:-:S12]  /*0380*/  FMUL R20, R20, 4 ;  /* 0x4080000014147820 */ /* 0x001fd80000400000 */
[----:B------:R-:W-:Y:S05]  /*0390*/  @P0 BRA `(.L_x_1) ;  /* 0x0000000800380947 */ /* 0x000fea0003800000 */
[----:B------:R-:W-:Y:S01]  /*03a0*/  ISETP.GE.AND P0, PT, R22, R15, PT ;  /* 0x0000000f1600720c */ /* 0x000fe20003f06270 */
[----:B------:R-:W-:Y:S03]  /*03b0*/  BSSY.RECONVERGENT B2, `(.L_x_2) ;  /* 0x0000042000027945 */ /* 0x000fe60003800200 */
[----:B------:R-:W-:-:S13]  /*03c0*/  ISETP.LT.U32.OR P0, PT, R13, R22, P0 ;  /* 0x000000160d00720c */ /* 0x000fda0000701470 */
[----:B------:R-:W-:Y:S05]  /*03d0*/  @P0 BRA `(.L_x_3) ;  /* 0x0000000000fc0947 */ /* 0x000fea0003800000 */
[----:B------:R-:W0:Y:S01]  /*03e0*/  LDS R26, [R10+0x4] ;  /* 0x000004000a1a7984 */ /* 0x000e220000000800 */
[----:B------:R-:W1:Y:S01]  /*03f0*/  MUFU.RCP R21, R20 ;  /* 0x0000001400157308 */ /* 0x000e620000001000 */
[----:B------:R-:W-:Y:S02]  /*0400*/  BSSY.RECONVERGENT B3, `(.L_x_4) ;  /* 0x0000012000037945 */ /* 0x000fe40003800200 */
[----:B------:R-:W2:Y:S04]  /*0410*/  LDS R23, [R10+0xc] ;  /* 0x00000c000a177984 */ /* 0x000ea80000000800 */
[----:B------:R3:W4:Y:S04]  /*0420*/  LDS R25, [R10] ;  /* 0x000000000a197984 */ /* 0x0007280000000800 */
[----:B------:R3:W3:Y:S04]  /*0430*/  LDS R24, [R10+0x8] ;  /* 0x000008000a187984 */ /* 0x0006e80000000800 */
[----:B------:R0:W3:Y:S01]  /*0440*/  LDS R22, [R10+0x10] ;  /* 0x000010000a167984 */ /* 0x0000e20000000800 */
[----:B-1----:R-:W-:-:S04]  /*0450*/  FFMA R2, -R20, R21, 1 ;  /* 0x3f80000014027423 */ /* 0x002fc80000000115 */
[----:B------:R-:W-:Y:S01]  /*0460*/  FFMA R2, R21, R2, R21 ;  /* 0x0000000215027223 */ /* 0x000fe20000000015 */
[----:B0-----:R-:W-:-:S04]  /*0470*/  FMUL R0, R26, R26 ;  /* 0x0000001a1a007220 */ /* 0x001fc80000400000 */
[----:B--2---:R-:W-:-:S04]  /*0480*/  FFMA R3, R23, R23, -R0 ;  /* 0x0000001717037223 */ /* 0x004fc80000000800 */
[----:B------:R-:W0:Y:S01]  /*0490*/  FCHK P0, R3, R20 ;  /* 0x0000001403007302 */ /* 0x000e220000000000 */
[----:B------:R-:W-:-:S04]  /*04a0*/  FFMA R21, R3, R2, RZ ;  /* 0x0000000203157223 */ /* 0x000fc800000000ff */
[----:B------:R-:W-:-:S04]  /*04b0*/  FFMA R0, -R20, R21, R3 ;  /* 0x0000001514007223 */ /* 0x000fc80000000103 */
[----:B------:R-:W-:Y:S01]  /*04c0*/  FFMA R21, R2, R0, R21 ;  /* 0x0000000002157223 */ /* 0x000fe20000000015 */
[----:B0--34-:R-:W-:Y:S06]  /*04d0*/  @!P0 BRA `(.L_x_5) ;  /* 0x0000000000108947 */ /* 0x019fec0003800000 */
[----:B------:R-:W-:Y:S02]  /*04e0*/  MOV R0, R20 ;  /* 0x0000001400007202 */ /* 0x000fe40000000f00 */
[----:B------:R-:W-:-:S07]  /*04f0*/  MOV R2, 0x510 ;  /* 0x0000051000027802 */ /* 0x000fce0000000f00 */
[----:B------:R-:W-:Y:S05]  /*0500*/  CALL.REL.NOINC `($__internal_0_$__cuda_sm3x_div_rn_noftz_f32_slowpath) ;  /* 0x0000003800c87944 */ /* 0x000fea0003c00000 */
[----:B------:R-:W-:-:S07]  /*0510*/  MOV R21, R0 ;  /* 0x0000000000157202 */ /* 0x000fce0000000f00 */
.L_x_5:
[----:B------:R-:W-:Y:S05]  /*0520*/  BSYNC.RECONVERGENT B3 ;  /* 0x0000000000037941 */ /* 0x000fea0003800200 */
.L_x_4:
[----:B------:R-:W0:Y:S01]  /*0530*/  LDC R28, c[0x3][0x4] ;  /* 0x00c00100ff1c7b82 */ /* 0x000e220000000800 */
[----:B------:R-:W-:Y:S01]  /*0540*/  FADD R3, R26, R23 ;  /* 0x000000171a037221 */ /* 0x000fe20000000000 */
[----:B------:R-:W-:Y:S01]  /*0550*/  FADD R0, R24, R24 ;  /* 0x0000001818007221 */ /* 0x000fe20000000000 */
[----:B------:R-:W-:Y:S03]  /*0560*/  BSSY.RECONVERGENT B3, `(.L_x_6) ;  /* 0x000000e000037945 */ /* 0x000fe60003800200 */
[----:B------:R-:W-:Y:S01]  /*0570*/  FADD R3, R3, -R0 ;  /* 0x8000000003037221 */ /* 0x000fe20000000000 */
[----:B0-----:R-:W0:Y:S08]  /*0580*/  MUFU.RCP R2, R28 ;  /* 0x0000001c00027308 */ /* 0x001e300000001000 */
[----:B------:R-:W1:Y:S01]  /*0590*/  FCHK P0, R3, R28 ;  /* 0x0000001c03007302 */ /* 0x000e620000000000 */
[----:B0-----:R-:W-:-:S04]  /*05a0*/  FFMA R27, R2, -R28, 1 ;  /* 0x3f800000021b7423 */ /* 0x001fc8000000081c */
[----:B------:R-:W-:-:S04]  /*05b0*/  FFMA R2, R2, R27, R2 ;  /* 0x0000001b02027223 */ /* 0x000fc80000000002 */
[----:B------:R-:W-:-:S04]  /*05c0*/  FFMA R0, R3, R2, RZ ;  /* 0x0000000203007223 */ /* 0x000fc800000000ff */
[----:B------:R-:W-:-:S04]  /*05d0*/  FFMA R27, R0, -R28, R3 ;  /* 0x8000001c001b7223 */ /* 0x000fc80000000003 */
[----:B------:R-:W-:Y:S01]  /*05e0*/  FFMA R0, R2, R27, R0 ;  /* 0x0000001b02007223 */ /* 0x000fe20000000000 */
[----:B-1----:R-:W-:Y:S06]  /*05f0*/  @!P0 BRA `(.L_x_7) ;  /* 0x0000000000108947 */ /* 0x002fec0003800000 */
[----:B------:R-:W0:Y:S01]  /*0600*/  LDCU UR4, c[0x3][0x4] ;  /* 0x00c00080ff0477ac */ /* 0x000e220008000800 */
[----:B------:R-:W-:Y:S02]  /*0610*/  MOV R2, 0x640 ;  /* 0x0000064000027802 */ /* 0x000fe40000000f00 */
[----:B0-----:R-:W-:-:S07]  /*0620*/  MOV R0, UR4 ;  /* 0x0000000400007c02 */ /* 0x001fce0008000f00 */
[----:B------:R-:W-:Y:S05]  /*0630*/  CALL.REL.NOINC `($__internal_0_$__cuda_sm3x_div_rn_noftz_f32_slowpath) ;  /* 0x00000038007c7944 */ /* 0x000fea0003c00000 */
.L_x_7:
[----:B------:R-:W-:Y:S05]  /*0640*/  BSYNC.RECONVERGENT B3 ;  /* 0x0000000000037941 */ /* 0x000fea0003800200 */
.L_x_6:
[----:B------:R-:W0:Y:S01]  /*0650*/  LDC R28, c[0x3][0x8] ;  /* 0x00c00200ff1c7b82 */ /* 0x000e220000000800 */
[----:B------:R-:W-:Y:S01]  /*0660*/  FFMA R25, R26, -4, R25 ;  /* 0xc08000001a197823 */ /* 0x000fe20000000019 */
[----:B------:R-:W-:Y:S01]  /*0670*/  BSSY.RECONVERGENT B3, `(.L_x_8) ;  /* 0x0000011000037945 */ /* 0x000fe20003800200 */
[----:B------:R-:W-:Y:S02]  /*0680*/  FADD R21, R0, R21 ;  /* 0x0000001500157221 */ /* 0x000fe40000000000 */
[----:B------:R-:W-:-:S04]  /*0690*/  FFMA R2, R24, 6, R25 ;  /* 0x40c0000018027823 */ /* 0x000fc80000000019 */
[----:B------:R-:W-:-:S04]  /*06a0*/  FFMA R3, R23, -4, R2 ;  /* 0xc080000017037823 */ /* 0x000fc80000000002 */
[----:B------:R-:W-:Y:S01]  /*06b0*/  FADD R3, R22, R3 ;  /* 0x0000000316037221 */ /* 0x000fe20000000000 */
        /* <DEDUP_REMOVED lines=12> */
.L_x_9:
[----:B------:R-:W-:Y:S05]  /*0780*/  BSYNC.RECONVERGENT B3 ;  /* 0x0000000000037941 */ /* 0x000fea0003800200 */
.L_x_8:
[----:B------:R-:W0:Y:S01]  /*0790*/  LDCU UR4, c[0x3][0x10] ;  /* 0x00c00200ff0477ac */ /* 0x000e220008000800 */
[----:B------:R-:W-:-:S04]  /*07a0*/  FADD R21, R21, R0 ;  /* 0x0000000015157221 */ /* 0x000fc80000000000 */
[----:B0-----:R-:W-:-:S05]  /*07b0*/  FFMA R21, -R21, UR4, R24 ;  /* 0x0000000415157c23 */ /* 0x001fca0008000118 */
[----:B------:R0:W-:Y:S02]  /*07c0*/  STS [R14+0x8], R21 ;  /* 0x000008150e007388 */ /* 0x0001e40000000800 */
.L_x_3:
[----:B------:R-:W-:Y:S05]  /*07d0*/  BSYNC.RECONVERGENT B2 ;  /* 0x0000000000027941 */ /* 0x000fea0003800200 */
.L_x_2:
[----:B------:R-:W-:Y:S01]  /*07e0*/  IADD3 R0, PT, PT, R7, -0x4, RZ ;  /* 0xfffffffc07007810 */ /* 0x000fe20007ffe0ff */
[----:B------:R-:W-:Y:S03]  /*07f0*/  BAR.SYNC.DEFER_BLOCKING 0x0 ;  /* 0x0000000000007b1d */ /* 0x000fe60000010000 */
[----:B------:R-:W-:-:S03]  /*0800*/  ISETP.GE.AND P0, PT, R0, R15, PT ;  /* 0x0000000f0000720c */ /* 0x000fc60003f06270 */
[----:B------:R-:W-:Y:S01]  /*0810*/  BSSY.RECONVERGENT B2, `(.L_x_10) ;  /* 0x0000044000027945 */ /* 0x000fe20003800200 */
[----:B------:R-:W-:-:S13]  /*0820*/  ISETP.LT.OR P0, PT, R13, R0, P0 ;  /* 0x000000000d00720c */ /* 0x000fda0000701670 */
[----:B------:R-:W-:Y:S05]  /*0830*/  @P0 BRA `(.L_x_11) ;  /* 0x0000000400040947 */ /* 0x000fea0003800000 */
[----:B0-----:R-:W0:Y:S01]  /*0840*/  LDS R21, [R14+0x4] ;  /* 0x000004000e157984 */ /* 0x001e220000000800 */
[----:B------:R-:W1:Y:S01]  /*0850*/  MUFU.RCP R27, R20 ;  /* 0x00000014001b7308 */ /* 0x000e620000001000 */
[----:B------:R-:W-:Y:S02]  /*0860*/  BSSY.RECONVERGENT B3, `(.L_x_12) ;  /* 0x0000013000037945 */ /* 0x000fe40003800200 */
[----:B------:R-:W2:Y:S04]  /*0870*/  LDS R22, [R14+0xc] ;  /* 0x00000c000e167984 */ /* 0x000ea80000000800 */
[----:B------:R3:W4:Y:S04]  /*0880*/  LDS R24, [R14] ;  /* 0x000000000e187984 */ /* 0x0007280000000800 */
[----:B------:R3:W3:Y:S04]  /*0890*/  LDS R23, [R14+0x8] ;  /* 0x000008000e177984 */ /* 0x0006e80000000800 */
[----:B------:R0:W3:Y:S01]  /*08a0*/  LDS R25, [R10+0x8] ;  /* 0x000008000a197984 */ /* 0x0000e20000000800 */
[----:B-1----:R-:W-:-:S03]  /*08b0*/  FFMA R0, -R20, R27, 1 ;  /* 0x3f80000014007423 */ /* 0x002fc6000000011b */
[----:B------:R1:W1:Y:S01]  /*08c0*/  LDS R26, [R14+0x10] ;  /* 0x000010000e1a7984 */ /* 0x0002620000000800 */
[----:B------:R-:W-:Y:S01]  /*08d0*/  FFMA R27, R27, R0, R27 ;  /* 0x000000001b1b7223 */ /* 0x000fe2000000001b */
[----:B0-----:R-:W-:-:S04]  /*08e0*/  FMUL R3, R21, R21 ;  /* 0x0000001515037220 */ /* 0x001fc80000400000 */
[----:B--2---:R-:W-:-:S04]  /*08f0*/  FFMA R3, R22, R22, -R3 ;  /* 0x0000001616037223 */ /* 0x004fc80000000803 */
[----:B------:R-:W0:Y:S01]  /*0900*/  FCHK P0, R3, R20 ;  /* 0x0000001403007302 */ /* 0x000e220000000000 */
[----:B------:R-:W-:-:S04]  /*0910*/  FFMA R0, R27, R3, RZ ;  /* 0x000000031b007223 */ /* 0x000fc800000000ff */
[----:B------:R-:W-:-:S04]  /*0920*/  FFMA R29, -R20, R0, R3 ;  /* 0x00000000141d7223 */ /* 0x000fc80000000103 */
[----:B------:R-:W-:Y:S01]  /*0930*/  FFMA R27, R27, R29, R0 ;  /* 0x0000001d1b1b7223 */ /* 0x000fe20000000000 */
[----:B01-34-:R-:W-:Y:S06]  /*0940*/  @!P0 BRA `(.L_x_13) ;  /* 0x0000000000108947 */ /* 0x01bfec0003800000 */
[----:B------:R-:W-:Y:S02]  /*0950*/  MOV R0, R20 ;  /* 0x0000001400007202 */ /* 0x000fe40000000f00 */
[----:B------:R-:W-:-:S07]  /*0960*/  MOV R2, 0x980 ;  /* 0x0000098000027802 */ /* 0x000fce0000000f00 */
[----:B------:R-:W-:Y:S05]  /*0970*/  CALL.REL.NOINC `($__internal_0_$__cuda_sm3x_div_rn_noftz_f32_slowpath) ;  /* 0x0000003400ac7944 */ /* 0x000fea0003c00000 */
[----:B------:R-:W-:-:S07]  /*0980*/  MOV R27, R0 ;  /* 0x00000000001b7202 */ /* 0x000fce0000000f00 */
.L_x_13:
[----:B------:R-:W-:Y:S05]  /*0990*/  BSYNC.RECONVERGENT B3 ;  /* 0x0000000000037941 */ /* 0x000fea0003800200 */
.L_x_12:
        /* <DEDUP_REMOVED lines=17> */
[----:B------:R-:W-:-:S07]  /*0ab0*/  MOV R2, R0 ;  /* 0x0000000000027202 */ /* 0x000fce0000000f00 */
.L_x_15:
[----:B------:R-:W-:Y:S05]  /*0ac0*/  BSYNC.RECONVERGENT B3 ;  /* 0x0000000000037941 */ /* 0x000fea0003800200 */
.L_x_14:
        /* <DEDUP_REMOVED lines=19> */
.L_x_17:
[----:B------:R-:W-:Y:S05]  /*0c00*/  BSYNC.RECONVERGENT B3 ;  /* 0x0000000000037941 */ /* 0x000fea0003800200 */
.L_x_16:
[----:B------:R-:W0:Y:S01]  /*0c10*/  LDCU UR4, c[0x3][0x10] ;  /* 0x00c00200ff0477ac */ /* 0x000e220008000800 */
[----:B------:R-:W-:-:S04]  /*0c20*/  FADD R0, R27, R0 ;  /* 0x000000001b007221 */ /* 0x000fc80000000000 */
[----:B0-----:R-:W-:-:S05]  /*0c30*/  FFMA R25, -R0, UR4, R25 ;  /* 0x0000000400197c23 */ /* 0x001fca0008000119 */
[----:B------:R1:W-:Y:S02]  /*0c40*/  STS [R10+0x8], R25 ;  /* 0x000008190a007388 */ /* 0x0003e40000000800 */
.L_x_11:
[----:B------:R-:W-:Y:S05]  /*0c50*/  BSYNC.RECONVERGENT B2 ;  /* 0x0000000000027941 */ /* 0x000fea0003800200 */
.L_x_10:
[----:B------:R-:W-:Y:S01]  /*0c60*/  BAR.SYNC.DEFER_BLOCKING 0x0 ;  /* 0x0000000000007b1d */ /* 0x000fe20000010000 */
[----:B------:R-:W-:-:S07]  /*0c70*/  IADD3 R22, PT, PT, R7, -0x6, RZ ;  /* 0xfffffffa07167810 */ /* 0x000fce0007ffe0ff */
.L_x_1:
[----:B------:R-:W-:Y:S01]  /*0c80*/  ISETP.GE.U32.AND P0, PT, R12, 0x4, PT ;  /* 0x000000040c00780c */ /* 0x000fe20003f06070 */
[----:B------:R-:W2:-:S12]  /*0c90*/  LDCU UR5, c[0x3][0x10] ;  /* 0x00c00200ff0577ac */ /* 0x000e980008000800 */
[----:B------:R-:W-:Y:S05]  /*0ca0*/  @!P0 BRA `(.L_x_0) ;  /* 0x0000001000708947 */ /* 0x000fea0003800000 */
.L_x_50:
[----:B------:R-:W-:Y:S01]  /*0cb0*/  ISETP.GE.AND P0, PT, R22, R15, PT ;  /* 0x0000000f1600720c */ /* 0x000fe20003f06270 */
[----:B------:R-:W-:Y:S03]  /*0cc0*/  BSSY.RECONVERGENT B2, `(.L_x_18) ;  /* 0x0000042000027945 */ /* 0x000fe60003800200 */
[----:B------:R-:W-:-:S13]  /*0cd0*/  ISETP.LT.OR P0, PT, R13, R22, P0 ;  /* 0x000000160d00720c */ /* 0x000fda0000701670 */
[----:B0-234-:R-:W-:Y:S05]  /*0ce0*/  @P0 BRA `(.L_x_19) ;  /* 0x0000000000fc0947 */ /* 0x01dfea0003800000 */
[----:B------:R-:W3:Y:S01]  /*0cf0*/  LDS R24, [R10+0x4] ;  /* 0x000004000a187984 */ /* 0x000ee20000000800 */
[----:B------:R-:W4:Y:S01]  /*0d00*/  MUFU.RCP R7, R20 ;  /* 0x0000001400077308 */ /* 0x000f220000001000 */
[----:B------:R-:W-:Y:S02]  /*0d10*/  BSSY.RECONVERGENT B3, `(.L_x_20) ;  /* 0x0000012000037945 */ /* 0x000fe40003800200 */
[----:B0-----:R-:W0:Y:S04]  /*0d20*/  LDS R21, [R10+0xc] ;  /* 0x00000c000a157984 */ /* 0x001e280000000800 */
[----:B-1----:R1:W1:Y:S04]  /*0d30*/  LDS R25, [R10] ;  /* 0x000000000a197984 */ /* 0x0022680000000800 */
[----:B------:R0:W1:Y:S04]  /*0d40*/  LDS R23, [R10+0x8] ;  /* 0x000008000a177984 */ /* 0x0000680000000800 */
[----:B------:R0:W1:Y:S01]  /*0d50*/  LDS R12, [R10+0x10] ;  /* 0x000010000a0c7984 */ /* 0x0000620000000800 */
[----:B----4-:R-:W-:-:S04]  /*0d60*/  FFMA R2, -R20, R7, 1 ;  /* 0x3f80000014027423 */ /* 0x010fc80000000107 */
[----:B------:R-:W-:Y:S01]  /*0d70*/  FFMA R7, R7, R2, R7 ;  /* 0x0000000207077223 */ /* 0x000fe20000000007 */
[----:B---3--:R-:W-:-:S04]  /*0d80*/  FMUL R0, R24, R24 ;  /* 0x0000001818007220 */ /* 0x008fc80000400000 */
[----:B0-----:R-:W-:-:S04]  /*0d90*/  FFMA R3, R21, R21, -R0 ;  /* 0x0000001515037223 */ /* 0x001fc80000000800 */
[----:B------:R-:W0:Y:S01]  /*0da0*/  FCHK P0, R3, R20 ;  /* 0x0000001403007302 */ /* 0x000e220000000000 */
[----:B------:R-:W-:-:S04]  /*0db0*/  FFMA R0, R7, R3, RZ ;  /* 0x0000000307007223 */ /* 0x000fc800000000ff */
[----:B------:R-:W-:-:S04]  /*0dc0*/  FFMA R27, -R20, R0, R3 ;  /* 0x00000000141b7223 */ /* 0x000fc80000000103 */
[----:B------:R-:W-:Y:S01]  /*0dd0*/  FFMA R7, R7, R27, R0 ;  /* 0x0000001b07077223 */ /* 0x000fe20000000000 */
[----:B01----:R-:W-:Y:S06]  /*0de0*/  @!P0 BRA `(.L_x_21) ;  /* 0x0000000000108947 */ /* 0x003fec0003800000 */
[----:B------:R-:W-:Y:S02]  /*0df0*/  MOV R0, R20 ;  /* 0x0000001400007202 */ /* 0x000fe40000000f00 */
[----:B------:R-:W-:-:S07]  /*0e00*/  MOV R2, 0xe20 ;  /* 0x00000e2000027802 */ /* 0x000fce0000000f00 */
[----:B--2---:R-:W-:Y:S05]  /*0e10*/  CALL.REL.NOINC `($__internal_0_$__cuda_sm3x_div_rn_noftz_f32_slowpath) ;  /* 0x0000003000847944 */ /* 0x004fea0003c00000 */
[----:B------:R-:W-:-:S07]  /*0e20*/  MOV R7, R0 ;  /* 0x0000000000077202 */ /* 0x000fce0000000f00 */
.L_x_21:
[----:B--2---:R-:W-:Y:S05]  /*0e30*/  BSYNC.RECONVERGENT B3 ;  /* 0x0000000000037941 */ /* 0x004fea0003800200 */
.L_x_20:
        /* <DEDUP_REMOVED lines=18> */
.L_x_23:
[----:B------:R-:W-:Y:S05]  /*0f60*/  BSYNC.RECONVERGENT B3 ;  /* 0x0000000000037941 */ /* 0x000fea0003800200 */
.L_x_22:
        /* <DEDUP_REMOVED lines=19> */
.L_x_25:
[----:B------:R-:W-:Y:S05]  /*10a0*/  BSYNC.RECONVERGENT B3 ;  /* 0x0000000000037941 */ /* 0x000fea0003800200 */
.L_x_24:
[----:B------:R-:W-:-:S04]  /*10b0*/  FADD R0, R7, R0 ;  /* 0x0000000007007221 */ /* 0x000fc80000000000 */
[----:B------:R-:W-:-:S05]  /*10c0*/  FFMA R23, -R0, UR5, R23 ;  /* 0x0000000500177c23 */ /* 0x000fca0008000117 */
[----:B------:R3:W-:Y:S02]  /*10d0*/  STS [R14+0x8], R23 ;  /* 0x000008170e007388 */ /* 0x0007e40000000800 */
.L_x_19:
[----:B--2---:R-:W-:Y:S05]  /*10e0*/  BSYNC.RECONVERGENT B2 ;  /* 0x0000000000027941 */ /* 0x004fea0003800200 */
.L_x_18:
[----:B------:R-:W-:Y:S01]  /*10f0*/  IADD3 R0, PT, PT, R22, -0x2, RZ ;  /* 0xfffffffe16007810 */ /* 0x000fe20007ffe0ff */
[----:B------:R-:W-:Y:S03]  /*1100*/  BAR.SYNC.DEFER_BLOCKING 0x0 ;  /* 0x0000000000007b1d */ /* 0x000fe60000010000 */
[----:B------:R-:W-:-:S03]  /*1110*/  ISETP.GE.AND P0, PT, R0, R15, PT ;  /* 0x0000000f0000720c */ /* 0x000fc60003f06270 */
[----:B------:R-:W-:Y:S01]  /*1120*/  BSSY.RECONVERGENT B2, `(.L_x_26) ;  /* 0x0000043000027945 */ /* 0x000fe20003800200 */
[----:B------:R-:W-:-:S13]  /*1130*/  ISETP.LT.OR P0, PT, R13, R0, P0 ;  /* 0x000000000d00720c */ /* 0x000fda0000701670 */
[----:B------:R-:W-:Y:S05]  /*1140*/  @P0 BRA `(.L_x_27) ;  /* 0x0000000400000947 */ /* 0x000fea0003800000 */
[----:B------:R-:W2:Y:S01]  /*1150*/  LDS R26, [R14+0x4] ;  /* 0x000004000e1a7984 */ /* 0x000ea20000000800 */
[----:B------:R-:W4:Y:S01]  /*1160*/  MUFU.RCP R7, R20 ;  /* 0x0000001400077308 */ /* 0x000f220000001000 */
[----:B------:R-:W-:Y:S02]  /*1170*/  BSSY.RECONVERGENT B3, `(.L_x_28) ;  /* 0x0000013000037945 */ /* 0x000fe40003800200 */
[----:B0-----:R-:W0:Y:S04]  /*1180*/  LDS R21, [R14+0xc] ;  /* 0x00000c000e157984 */ /* 0x001e280000000800 */
[----:B-1----:R1:W1:Y:S04]  /*1190*/  LDS R25, [R14] ;  /* 0x000000000e197984 */ /* 0x0022680000000800 */
[----:B------:R0:W1:Y:S04]  /*11a0*/  LDS R24, [R14+0x8] ;  /* 0x000008000e187984 */ /* 0x0000680000000800 */
[----:B---3--:R3:W1:Y:S01]  /*11b0*/  LDS R23, [R10+0x8] ;  /* 0x000008000a177984 */ /* 0x0086620000000800 */
[----:B----4-:R-:W-:-:S03]  /*11c0*/  FFMA R2, -R20, R7, 1 ;  /* 0x3f80000014027423 */ /* 0x010fc60000000107 */
[----:B------:R3:W4:Y:S01]  /*11d0*/  LDS R12, [R14+0x10] ;  /* 0x000010000e0c7984 */ /* 0x0007220000000800 */
[----:B------:R-:W-:Y:S01]  /*11e0*/  FFMA R7, R7, R2, R7 ;  /* 0x0000000207077223 */ /* 0x000fe20000000007 */
[----:B--2---:R-:W-:-:S04]  /*11f0*/  FMUL R0, R26, R26 ;  /* 0x0000001a1a007220 */ /* 0x004fc80000400000 */
[----:B0-----:R-:W-:-:S04]  /*1200*/  FFMA R3, R21, R21, -R0 ;  /* 0x0000001515037223 */ /* 0x001fc80000000800 */
        /* <DEDUP_REMOVED lines=9> */
.L_x_29:
[----:B------:R-:W-:Y:S05]  /*12a0*/  BSYNC.RECONVERGENT B3 ;  /* 0x0000000000037941 */ /* 0x000fea0003800200 */
.L_x_28:
        /* <DEDUP_REMOVED lines=18> */
.L_x_31:
[----:B------:R-:W-:Y:S05]  /*13d0*/  BSYNC.RECONVERGENT B3 ;  /* 0x0000000000037941 */ /* 0x000fea0003800200 */
.L_x_30:
        /* <DEDUP_REMOVED lines=19> */
.L_x_33:
[----:B------:R-:W-:Y:S05]  /*1510*/  BSYNC.RECONVERGENT B3 ;  /* 0x0000000000037941 */ /* 0x000fea0003800200 */
.L_x_32:
[----:B------:R-:W-:-:S04]  /*1520*/  FADD R0, R7, R0 ;  /* 0x0000000007007221 */ /* 0x000fc80000000000 */
[----:B------:R-:W-:-:S05]  /*1530*/  FFMA R23, -R0, UR5, R23 ;  /* 0x0000000500177c23 */ /* 0x000fca0008000117 */
[----:B------:R2:W-:Y:S02]  /*1540*/  STS [R10+0x8], R23 ;  /* 0x000008170a007388 */ /* 0x0005e40000000800 */
.L_x_27:
[----:B------:R-:W-:Y:S05]  /*1550*/  BSYNC.RECONVERGENT B2 ;  /* 0x0000000000027941 */ /* 0x000fea0003800200 */
.L_x_26:
[----:B------:R-:W-:Y:S01]  /*1560*/  IADD3 R0, PT, PT, R22, -0x4, RZ ;  /* 0xfffffffc16007810 */ /* 0x000fe20007ffe0ff */
[----:B------:R-:W-:Y:S03]  /*1570*/  BAR.SYNC.DEFER_BLOCKING 0x0 ;  /* 0x0000000000007b1d */ /* 0x000fe60000010000 */
[----:B------:R-:W-:-:S03]  /*1580*/  ISETP.GE.AND P0, PT, R0, R15, PT ;  /* 0x0000000f0000720c */ /* 0x000fc60003f06270 */
[----:B------:R-:W-:Y:S01]  /*1590*/  BSSY.RECONVERGENT B2, `(.L_x_34) ;  /* 0x0000042000027945 */ /* 0x000fe20003800200 */
[----:B------:R-:W-:-:S13]  /*15a0*/  ISETP.LT.OR P0, PT, R13, R0, P0 ;  /* 0x000000000d00720c */ /* 0x000fda0000701670 */
[----:B------:R-:W-:Y:S05]  /*15b0*/  @P0 BRA `(.L_x_35) ;  /* 0x0000000000fc0947 */ /* 0x000fea0003800000 */
[----:B------:R-:W4:Y:S01]  /*15c0*/  LDS R24, [R10+0x4] ;  /* 0x000004000a187984 */ /* 0x000f220000000800 */
[----:B------:R-:W5:Y:S01]  /*15d0*/  MUFU.RCP R7, R20 ;  /* 0x0000001400077308 */ /* 0x000f620000001000 */
[----:B------:R-:W-:Y:S02]  /*15e0*/  BSSY.RECONVERGENT B3, `(.L_x_36) ;  /* 0x0000012000037945 */ /* 0x000fe40003800200 */
[----:B0-----:R-:W0:Y:S04]  /*15f0*/  LDS R21, [R10+0xc] ;  /* 0x00000c000a157984 */ /* 0x001e280000000800 */
[----:B-1----:R1:W1:Y:S04]  /*1600*/  LDS R25, [R10] ;  /* 0x000000000a197984 */ /* 0x0022680000000800 */
[----:B--23--:R2:W3:Y:S04]  /*1610*/  LDS R23, [R10+0x8] ;  /* 0x000008000a177984 */ /* 0x00c4e80000000800 */
[----:B------:R2:W1:Y:S01]  /*1620*/  LDS R12, [R10+0x10] ;  /* 0x000010000a0c7984 */ /* 0x0004620000000800 */
[----:B-----5:R-:W-:-:S04]  /*1630*/  FFMA R2, -R20, R7, 1 ;  /* 0x3f80000014027423 */ /* 0x020fc80000000107 */
[----:B------:R-:W-:Y:S01]  /*1640*/  FFMA R7, R7, R2, R7 ;  /* 0x0000000207077223 */ /* 0x000fe20000000007 */
[----:B----4-:R-:W-:-:S04]  /*1650*/  FMUL R0, R24, R24 ;  /* 0x0000001818007220 */ /* 0x010fc80000400000 */
[----:B0-----:R-:W-:-:S04]  /*1660*/  FFMA R3, R21, R21, -R0 ;  /* 0x0000001515037223 */ /* 0x001fc80000000800 */
[----:B------:R-:W0:Y:S01]  /*1670*/  FCHK P0, R3, R20 ;  /* 0x0000001403007302 */ /* 0x000e220000000000 */
[----:B------:R-:W-:-:S04]  /*1680*/  FFMA R0, R7, R3, RZ ;  /* 0x0000000307007223 */ /* 0x000fc800000000ff */
[----:B------:R-:W-:-:S04]  /*1690*/  FFMA R27, -R20, R0, R3 ;  /* 0x00000000141b7223 */ /* 0x000fc80000000103 */
[----:B------:R-:W-:Y:S01]  /*16a0*/  FFMA R7, R7, R27, R0 ;  /* 0x0000001b07077223 */ /* 0x000fe20000000000 */
[----:B0123--:R-:W-:Y:S06]  /*16b0*/  @!P0 BRA `(.L_x_37) ;  /* 0x0000000000108947 */ /* 0x00ffec0003800000 */
[----:B------:R-:W-:Y:S02]  /*16c0*/  MOV R0, R20 ;  /* 0x0000001400007202 */ /* 0x000fe40000000f00 */
[----:B------:R-:W-:-:S07]  /*16d0*/  MOV R2, 0x16f0 ;  /* 0x000016f000027802 */ /* 0x000fce0000000f00 */
[----:B------:R-:W-:Y:S05]  /*16e0*/  CALL.REL.NOINC `($__internal_0_$__cuda_sm3x_div_rn_noftz_f32_slowpath) ;  /* 0x0000002800507944 */ /* 0x000fea0003c00000 */
[----:B------:R-:W-:-:S07]  /*16f0*/  MOV R7, R0 ;  /* 0x0000000000077202 */ /* 0x000fce0000000f00 */
.L_x_37:
[----:B------:R-:W-:Y:S05]  /*1700*/  BSYNC.RECONVERGENT B3 ;  /* 0x0000000000037941 */ /* 0x000fea0003800200 */
.L_x_36:
        /* <DEDUP_REMOVED lines=18> */
.L_x_39:
[----:B------:R-:W-:Y:S05]  /*1830*/  BSYNC.RECONVERGENT B3 ;  /* 0x0000000000037941 */ /* 0x000fea0003800200 */
.L_x_38:
        /* <DEDUP_REMOVED lines=19> */
.L_x_41:
[----:B------:R-:W-:Y:S05]  /*1970*/  BSYNC.RECONVERGENT B3 ;  /* 0x0000000000037941 */ /* 0x000fea0003800200 */
.L_x_40:
[----:B------:R-:W-:-:S04]  /*1980*/  FADD R0, R7, R0 ;  /* 0x0000000007007221 */ /* 0x000fc80000000000 */
[----:B------:R-:W-:-:S05]  /*1990*/  FFMA R23, -R0, UR5, R23 ;  /* 0x0000000500177c23 */ /* 0x000fca0008000117 */
[----:B------:R4:W-:Y:S02]  /*19a0*/  STS [R14+0x8], R23 ;  /* 0x000008170e007388 */ /* 0x0009e40000000800 */
.L_x_35:
[----:B------:R-:W-:Y:S05]  /*19b0*/  BSYNC.RECONVERGENT B2 ;  /* 0x0000000000027941 */ /* 0x000fea0003800200 */
.L_x_34:
[----:B------:R-:W-:Y:S01]  /*19c0*/  IADD3 R0, PT, PT, R22, -0x6, RZ ;  /* 0xfffffffa16007810 */ /* 0x000fe20007ffe0ff */
[----:B------:R-:W-:Y:S03]  /*19d0*/  BAR.SYNC.DEFER_BLOCKING 0x0 ;  /* 0x0000000000007b1d */ /* 0x000fe60000010000 */
[----:B------:R-:W-:-:S03]  /*19e0*/  ISETP.GE.AND P0, PT, R0, R15, PT ;  /* 0x0000000f0000720c */ /* 0x000fc60003f06270 */
[----:B------:R-:W-:Y:S01]  /*19f0*/  BSSY.RECONVERGENT B2, `(.L_x_42) ;  /* 0x0000043000027945 */ /* 0x000fe20003800200 */
[----:B------:R-:W-:-:S13]  /*1a00*/  ISETP.LT.OR P0, PT, R13, R0, P0 ;  /* 0x000000000d00720c */ /* 0x000fda0000701670 */
[----:B------:R-:W-:Y:S05]  /*1a10*/  @P0 BRA `(.L_x_43) ;  /* 0x0000000400000947 */ /* 0x000fea0003800000 */
[----:B------:R-:W5:Y:S01]  /*1a20*/  LDS R26, [R14+0x4] ;  /* 0x000004000e1a7984 */ /* 0x000f620000000800 */
[----:B0-----:R-:W0:Y:S01]  /*1a30*/  MUFU.RCP R21, R20 ;  /* 0x0000001400157308 */ /* 0x001e220000001000 */
[----:B------:R-:W-:Y:S02]  /*1a40*/  BSSY.RECONVERGENT B3, `(.L_x_44) ;  /* 0x0000013000037945 */ /* 0x000fe40003800200 */
[----:B------:R-:W5:Y:S04]  /*1a50*/  LDS R7, [R14+0xc] ;  /* 0x00000c000e077984 */ /* 0x000f680000000800 */
[----:B-1----:R1:W1:Y:S04]  /*1a60*/  LDS R25, [R14] ;  /* 0x000000000e197984 */ /* 0x0022680000000800 */
[----:B------:R1:W1:Y:S04]  /*1a70*/  LDS R24, [R14+0x8] ;  /* 0x000008000e187984 */ /* 0x0002680000000800 */
[----:B--234-:R2:W3:Y:S01]  /*1a80*/  LDS R23, [R10+0x8] ;  /* 0x000008000a177984 */ /* 0x01c4e20000000800 */
[----:B0-----:R-:W-:-:S03]  /*1a90*/  FFMA R2, -R20, R21, 1 ;  /* 0x3f80000014027423 */ /* 0x001fc60000000115 */
[----:B------:R2:W0:Y:S01]  /*1aa0*/  LDS R12, [R14+0x10] ;  /* 0x000010000e0c7984 */ /* 0x0004220000000800 */
[----:B------:R-:W-:Y:S01]  /*1ab0*/  FFMA R21, R21, R2, R21 ;  /* 0x0000000215157223 */ /* 0x000fe20000000015 */
[----:B-----5:R-:W-:-:S04]  /*1ac0*/  FMUL R0, R26, R26 ;  /* 0x0000001a1a007220 */ /* 0x020fc80000400000 */
[----:B------:R-:W-:-:S04]  /*1ad0*/  FFMA R3, R7, R7, -R0 ;  /* 0x0000000707037223 */ /* 0x000fc80000000800 */
[----:B------:R-:W4:Y:S01]  /*1ae0*/  FCHK P0, R3, R20 ;  /* 0x0000001403007302 */ /* 0x000f220000000000 */
[----:B------:R-:W-:-:S04]  /*1af0*/  FFMA R0, R21, R3, RZ ;  /* 0x0000000315007223 */ /* 0x000fc800000000ff */
[----:B------:R-:W-:-:S04]  /*1b00*/  FFMA R27, -R20, R0, R3 ;  /* 0x00000000141b7223 */ /* 0x000fc80000000103 */
[----:B------:R-:W-:Y:S01]  /*1b10*/  FFMA R21, R21, R27, R0 ;  /* 0x0000001b15157223 */ /* 0x000fe20000000000 */
[----:B01234-:R-:W-:Y:S06]  /*1b20*/  @!P0 BRA `(.L_x_45) ;  /* 0x0000000000108947 */ /* 0x01ffec0003800000 */
[----:B------:R-:W-:Y:S02]  /*1b30*/  MOV R0, R20 ;  /* 0x0000001400007202 */ /* 0x000fe40000000f00 */
[----:B------:R-:W-:-:S07]  /*1b40*/  MOV R2, 0x1b60 ;  /* 0x00001b6000027802 */ /* 0x000fce0000000f00 */
[----:B------:R-:W-:Y:S05]  /*1b50*/  CALL.REL.NOINC `($__internal_0_$__cuda_sm3x_div_rn_noftz_f32_slowpath) ;  /* 0x0000002400347944 */ /* 0x000fea0003c00000 */
[----:B------:R-:W-:-:S07]  /*1b60*/  MOV R21, R0 ;  /* 0x0000000000157202 */ /* 0x000fce0000000f00 */
.L_x_45:
[----:B------:R-:W-:Y:S05]  /*1b70*/  BSYNC.RECONVERGENT B3 ;  /* 0x0000000000037941 */ /* 0x000fea0003800200 */
.L_x_44:
        /* <DEDUP_REMOVED lines=18> */
.L_x_47:
[----:B------:R-:W-:Y:S05]  /*1ca0*/  BSYNC.RECONVERGENT B3 ;  /* 0x0000000000037941 */ /* 0x000fea0003800200 */
.L_x_46:
        /* <DEDUP_REMOVED lines=19> */
.L_x_49:
[----:B------:R-:W-:Y:S05]  /*1de0*/  BSYNC.RECONVERGENT B3 ;  /* 0x0000000000037941 */ /* 0x000fea0003800200 */
.L_x_48:
[----:B------:R-:W-:-:S04]  /*1df0*/  FADD R0, R21, R0 ;  /* 0x0000000015007221 */ /* 0x000fc80000000000 */
[----:B------:R-:W-:-:S05]  /*1e00*/  FFMA R23, -R0, UR5, R23 ;  /* 0x0000000500177c23 */ /* 0x000fca0008000117 */
[----:B------:R0:W-:Y:S02]  /*1e10*/  STS [R10+0x8], R23 ;  /* 0x000008170a007388 */ /* 0x0001e40000000800 */
.L_x_43:
[----:B------:R-:W-:Y:S05]  /*1e20*/  BSYNC.RECONVERGENT B2 ;  /* 0x0000000000027941 */ /* 0x000fea0003800200 */
.L_x_42:
[----:B------:R-:W-:Y:S01]  /*1e30*/  BAR.SYNC.DEFER_BLOCKING 0x0 ;  /* 0x0000000000007b1d */ /* 0x000fe20000010000 */
[C---:B------:R-:W-:Y:S02]  /*1e40*/  ISETP.GT.AND P0, PT, R22.reuse, 0x8, PT ;  /* 0x000000081600780c */ /* 0x040fe40003f04270 */
[----:B------:R-:W-:-:S11]  /*1e50*/  IADD3 R22, PT, PT, R22, -0x8, RZ ;  /* 0xfffffff816167810 */ /* 0x000fd60007ffe0ff */
[----:B------:R-:W-:Y:S05]  /*1e60*/  @P0 BRA `(.L_x_50) ;  /* 0xffffffec00900947 */ /* 0x000fea000383ffff */
.L_x_0:
[----:B------:R-:W5:Y:S01]  /*1e70*/  LDS R7, [R10+0x8] ;  /* 0x000008000a077984 */ /* 0x000f620000000800 */
[C---:B------:R-:W-:Y:S01]  /*1e80*/  IADD3 R3, PT, PT, R5.reuse, -0x2, RZ ;  /* 0xfffffffe05037810 */ /* 0x040fe20007ffe0ff */
[----:B------:R-:W-:Y:S01]  /*1e90*/  BSSY.RECONVERGENT B2, `(.L_x_51) ;  /* 0x000004b000027945 */ /* 0x000fe20003800200 */
[C---:B------:R-:W-:Y:S02]  /*1ea0*/  LOP3.LUT P1, RZ, R4.reuse, 0x4, RZ, 0xc0, !PT ;  /* 0x0000000404ff7812 */ /* 0x040fe4000782c0ff */
[C---:B------:R-:W-:Y:S02]  /*1eb0*/  ISETP.GE.U32.AND P0, PT, R4.reuse, R3, PT ;  /* 0x000000030400720c */ /* 0x040fe40003f06070 */
[----:B------:R-:W-:Y:S02]  /*1ec0*/  SEL R3, R5, RZ, P1 ;  /* 0x000000ff05037207 */ /* 0x000fe40000800000 */
[----:B------:R-:W-:Y:S02]  /*1ed0*/  ISETP.LT.U32.OR P0, PT, R4, 0x2, P0 ;  /* 0x000000020400780c */ /* 0x000fe40000701470 */
[----:B------:R-:W-:-:S02]  /*1ee0*/  IADD3 R24, PT, PT, -R9, R5, R6 ;  /* 0x0000000509187210 */ /* 0x000fc40007ffe106 */
[----:B------:R-:W-:Y:S02]  /*1ef0*/  IADD3 R26, PT, PT, R8, R3, RZ ;  /* 0x00000003081a7210 */ /* 0x000fe40007ffe0ff */
[----:B------:R-:W-:Y:S01]  /*1f00*/  IADD3 R24, PT, PT, R3, R24, RZ ;  /* 0x0000001803187210 */ /* 0x000fe20007ffe0ff */
[----:B-----5:R0:W-:Y:S06]  /*1f10*/  STS [R10], R7 ;  /* 0x000000070a007388 */ /* 0x0201ec0000000800 */
[----:B------:R-:W-:Y:S05]  /*1f20*/  @P0 BRA `(.L_x_52) ;  /* 0x0000000400040947 */ /* 0x000fea0003800000 */
[----:B------:R-:W5:Y:S01]  /*1f30*/  LDS R9, [R10+-0x4] ;  /* 0xfffffc000a097984 */ /* 0x000f620000000800 */
[----:B------:R-:W1:Y:S01]  /*1f40*/  LDC R0, c[0x3][RZ] ;  /* 0x00c00000ff007b82 */ /* 0x000e620000000800 */
[----:B------:R-:W-:Y:S02]  /*1f50*/  BSSY.RECONVERGENT B3, `(.L_x_53) ;  /* 0x0000012000037945 */ /* 0x000fe40003800200 */
[----:B------:R-:W2:Y:S04]  /*1f60*/  LDS R8, [R10+0x4] ;  /* 0x000004000a087984 */ /* 0x000ea80000000800 */
[----:B------:R0:W0:Y:S01]  /*1f70*/  LDS R12, [R10+-0x8] ;  /* 0xfffff8000a0c7984 */ /* 0x0000220000000800 */
[----:B-1----:R-:W-:-:S04]  /*1f80*/  FMUL R2, R0, 4 ;  /* 0x4080000000027820 */ /* 0x002fc80000400000 */
[----:B------:R-:W1:Y:S01]  /*1f90*/  MUFU.RCP R13, R2 ;  /* 0x00000002000d7308 */ /* 0x000e620000001000 */
[----:B-----5:R-:W-:-:S04]  /*1fa0*/  FMUL R3, R9, R9 ;  /* 0x0000000909037220 */ /* 0x020fc80000400000 */
[----:B--2---:R-:W-:Y:S01]  /*1fb0*/  FFMA R3, R8, R8, -R3 ;  /* 0x0000000808037223 */ /* 0x004fe20000000803 */
[----:B-1----:R-:W-:-:S03]  /*1fc0*/  FFMA R6, -R2, R13, 1 ;  /* 0x3f80000002067423 */ /* 0x002fc6000000010d */
[----:B------:R-:W1:Y:S01]  /*1fd0*/  FCHK P0, R3, R2 ;  /* 0x0000000203007302 */ /* 0x000e620000000000 */
[----:B------:R-:W-:-:S04]  /*1fe0*/  FFMA R6, R13, R6, R13 ;  /* 0x000000060d067223 */ /* 0x000fc8000000000d */
[----:B------:R-:W-:-:S04]  /*1ff0*/  FFMA R0, R6, R3, RZ ;  /* 0x0000000306007223 */ /* 0x000fc800000000ff */
[----:B------:R-:W-:-:S04]  /*2000*/  FFMA R13, -R2, R0, R3 ;  /* 0x00000000020d7223 */ /* 0x000fc80000000103 */
[----:B------:R-:W-:Y:S01]  /*2010*/  FFMA R6, R6, R13, R0 ;  /* 0x0000000d06067223 */ /* 0x000fe20000000000 */
[----:B01----:R-:W-:Y:S06]  /*2020*/  @!P0 BRA `(.L_x_54) ;  /* 0x0000000000108947 */ /* 0x003fec0003800000 */
[----:B------:R-:W-:Y:S02]  /*2030*/  MOV R0, R2 ;  /* 0x0000000200007202 */ /* 0x000fe40000000f00 */
[----:B------:R-:W-:-:S07]  /*2040*/  MOV R2, 0x2060 ;  /* 0x0000206000027802 */ /* 0x000fce0000000f00 */
[----:B---34-:R-:W-:Y:S05]  /*2050*/  CALL.REL.NOINC `($__internal_0_$__cuda_sm3x_div_rn_noftz_f32_slowpath) ;  /* 0x0000001c00f47944 */ /* 0x018fea0003c00000 */
[----:B------:R-:W-:-:S07]  /*2060*/  MOV R6, R0 ;  /* 0x0000000000067202 */ /* 0x000fce0000000f00 */
.L_x_54:
[----:B------:R-:W-:Y:S05]  /*2070*/  BSYNC.RECONVERGENT B3 ;  /* 0x0000000000037941 */ /* 0x000fea0003800200 */
.L_x_53:
[----:B---34-:R-:W0:Y:S01]  /*2080*/  LDC R14, c[0x3][0x4] ;  /* 0x00c00100ff0e7b82 */ /* 0x018e220000000800 */
        /* <DEDUP_REMOVED lines=17> */
.L_x_56:
[----:B------:R-:W-:Y:S05]  /*21a0*/  BSYNC.RECONVERGENT B3 ;  /* 0x0000000000037941 */ /* 0x000fea0003800200 */
.L_x_55:
        /* <DEDUP_REMOVED lines=19> */
.L_x_58:
[----:B------:R-:W-:Y:S05]  /*22e0*/  BSYNC.RECONVERGENT B3 ;  /* 0x0000000000037941 */ /* 0x000fea0003800200 */
.L_x_57:
[----:B------:R-:W0:Y:S01]  /*22f0*/  LDCU UR4, c[0x3][0x10] ;  /* 0x00c00200ff0477ac */ /* 0x000e220008000800 */
[----:B------:R-:W-:Y:S01]  /*2300*/  FADD R0, R6, R0 ;  /* 0x0000000006007221 */ /* 0x000fe20000000000 */
[----:B------:R-:W-:-:S03]  /*2310*/  LEA R3, R5, R10, 0x2 ;  /* 0x0000000a05037211 */ /* 0x000fc600078e10ff */
[----:B0-----:R-:W-:-:S05]  /*2320*/  FFMA R0, -R0, UR4, R7 ;  /* 0x0000000400007c23 */ /* 0x001fca0008000107 */
[----:B------:R0:W-:Y:S02]  /*2330*/  STS [R3], R0 ;  /* 0x0000000003007388 */ /* 0x0001e40000000800 */
.L_x_52:
[----:B--2---:R-:W-:Y:S05]  /*2340*/  BSYNC.RECONVERGENT B2 ;  /* 0x0000000000027941 */ /* 0x004fea0003800200 */
.L_x_51:
[----:B------:R-:W-:Y:S01]  /*2350*/  BAR.SYNC.DEFER_BLOCKING 0x0 ;  /* 0x0000000000007b1d */ /* 0x000fe20000010000 */
[----:B------:R-:W-:-:S13]  /*2360*/  ISETP.GE.U32.AND P0, PT, R5, 0xa, PT ;  /* 0x0000000a0500780c */ /* 0x000fda0003f06070 */
[----:B------:R-:W-:Y:S05]  /*2370*/  @!P0 BRA `(.L_x_59) ;  /* 0x0000001c00108947 */ /* 0x000fea0003800000 */
[----:B0-----:R-:W-:Y:S01]  /*2380*/  SHF.R.U32.HI R0, RZ, 0x1, R5 ;  /* 0x00000001ff007819 */ /* 0x001fe20000011605 */
[----:B------:R-:W0:Y:S01]  /*2390*/  LDC R6, c[0x3][RZ] ;  /* 0x00c00000ff067b82 */ /* 0x000e220000000800 */
[----:B------:R-:W-:Y:S01]  /*23a0*/  UMOV UR4, 0x4 ;  /* 0x0000000400047882 */ /* 0x000fe20000000000 */
[----:B------:R-:W-:Y:S02]  /*23b0*/  LEA R7, R5, R10, 0x2 ;  /* 0x0000000a05077211 */ /* 0x000fe400078e10ff */
[----:B------:R-:W-:-:S04]  /*23c0*/  VIMNMX.U32 R0, PT, PT, R0, 0x8, !PT ;  /* 0x0000000800007848 */ /* 0x000fc80007fe0000 */
[----:B------:R-:W-:-:S04]  /*23d0*/  IADD3 R22, PT, PT, R0, -0x5, RZ ;  /* 0xfffffffb00167810 */ /* 0x000fc80007ffe0ff */
[----:B------:R-:W-:Y:S01]  /*23e0*/  ISETP.GE.U32.AND P0, PT, R22, 0x4, PT ;  /* 0x000000041600780c */ /* 0x000fe20003f06070 */
[----:B0-----:R-:W-:-:S12]  /*23f0*/  FMUL R6, R6, 4 ;  /* 0x4080000006067820 */ /* 0x001fd80000400000 */
[----:B------:R-:W-:Y:S05]  /*2400*/  @!P0 BRA `(.L_x_60) ;  /* 0x0000001000a48947 */ /* 0x000fea0003800000 */
[----:B------:R-:W-:Y:S01]  /*2410*/  LEA.HI R0, R22, 0x1, RZ, 0x1e ;  /* 0x0000000116007811 */ /* 0x000fe200078ff0ff */
[----:B------:R-:W0:Y:S01]  /*2420*/  LDCU UR8, c[0x3][0x10] ;  /* 0x00c00200ff0877ac */ /* 0x000e220008000800 */
[----:B---34-:R-:W-:Y:S02]  /*2430*/  IADD3 R23, PT, PT, R5, -0x4, RZ ;  /* 0xfffffffc05177810 */ /* 0x018fe40007ffe0ff */
[----:B------:R-:W-:Y:S01]  /*2440*/  LOP3.LUT R0, R0, 0x7ffffffe, RZ, 0xc0, !PT ;  /* 0x7ffffffe00007812 */ /* 0x000fe200078ec0ff */
[----:B------:R-:W-:-:S03]  /*2450*/  UMOV UR4, URZ ;  /* 0x000000ff00047c82 */ /* 0x000fc60008000000 */
[----:B------:R-:W-:-:S07]  /*2460*/  IADD3 R21, PT, PT, -R0, RZ, RZ ;  /* 0x000000ff00157210 */ /* 0x000fce0007ffe1ff */
.L_x_93:
[----:B------:R-:W-:Y:S01]  /*2470*/  UIADD3 UR5, UPT, UPT, UR4, 0x4, URZ ;  /* 0x0000000404057890 */ /* 0x000fe2000fffe0ff */
[----:B------:R-:W-:Y:S01]  /*2480*/  IADD3 R21, PT, PT, R21, 0x2, RZ ;  /* 0x0000000215157810 */ /* 0x000fe20007ffe0ff */
[----:B------:R-:W-:Y:S03]  /*2490*/  BSSY.RECONVERGENT B2, `(.L_x_61) ;  /* 0x0000045000027945 */ /* 0x000fe60003800200 */
[----:B------:R-:W-:Y:S02]  /*24a0*/  ISETP.NE.AND P2, PT, R21, RZ, PT ;  /* 0x000000ff1500720c */ /* 0x000fe40003f45270 */
[----:B------:R-:W-:-:S04]  /*24b0*/  ISETP.GE.U32.AND P0, PT, R4, UR5, PT ;  /* 0x0000000504007c0c */ /* 0x000fc8000bf06070 */
[----:B------:R-:W-:-:S13]  /*24c0*/  ISETP.GE.U32.OR P0, PT, R4, R23, !P0 ;  /* 0x000000170400720c */ /* 0x000fda0004706470 */
[----:B0-234-:R-:W-:Y:S05]  /*24d0*/  @P0 BRA `(.L_x_62) ;  /* 0x0000000400000947 */ /* 0x01dfea0003800000 */
[----:B------:R-:W2:Y:S01]  /*24e0*/  LDS R15, [R7+-0x4] ;  /* 0xfffffc00070f7984 */ /* 0x000ea20000000800 */
[----:B-1----:R-:W1:Y:S01]  /*24f0*/  MUFU.RCP R25, R6 ;  /* 0x0000000600197308 */ /* 0x002e620000001000 */
[----:B------:R-:W-:Y:S02]  /*2500*/  BSSY.RECONVERGENT B3, `(.L_x_63) ;  /* 0x0000013000037945 */ /* 0x000fe40003800200 */
[----:B------:R-:W3:Y:S04]  /*2510*/  LDS R12, [R7+0x4] ;  /* 0x00000400070c7984 */ /* 0x000ee80000000800 */
[----:B------:R4:W0:Y:S04]  /*2520*/  LDS R20, [R7+-0x8] ;  /* 0xfffff80007147984 */ /* 0x0008280000000800 */
[----:B------:R4:W0:Y:S04]  /*2530*/  LDS R14, [R7] ;  /* 0x00000000070e7984 */ /* 0x0008280000000800 */
[----:B------:R4:W0:Y:S01]  /*2540*/  LDS R13, [R10] ;  /* 0x000000000a0d7984 */ /* 0x0008220000000800 */
[----:B-1----:R-:W-:-:S03]  /*2550*/  FFMA R8, -R6, R25, 1 ;  /* 0x3f80000006087423 */ /* 0x002fc60000000119 */
[----:B------:R4:W1:Y:S01]  /*2560*/  LDS R9, [R7+0x8] ;  /* 0x0000080007097984 */ /* 0x0008620000000800 */
[----:B------:R-:W-:Y:S01]  /*2570*/  FFMA R8, R25, R8, R25 ;  /* 0x0000000819087223 */ /* 0x000fe20000000019 */
[----:B--2---:R-:W-:-:S04]  /*2580*/  FMUL R3, R15, R15 ;  /* 0x0000000f0f037220 */ /* 0x004fc80000400000 */
[----:B---3--:R-:W-:-:S04]  /*2590*/  FFMA R3, R12, R12, -R3 ;  /* 0x0000000c0c037223 */ /* 0x008fc80000000803 */
[----:B------:R-:W2:Y:S01]  /*25a0*/  FCHK P0, R3, R6 ;  /* 0x0000000603007302 */ /* 0x000ea20000000000 */
        /* <DEDUP_REMOVED lines=8> */
.L_x_64:
[----:B------:R-:W-:Y:S05]  /*2630*/  BSYNC.RECONVERGENT B3 ;  /* 0x0000000000037941 */ /* 0x000fea0003800200 */
.L_x_63:
        /* <DEDUP_REMOVED lines=18> */
.L_x_66:
[----:B------:R-:W-:Y:S05]  /*2760*/  BSYNC.RECONVERGENT B3 ;  /* 0x0000000000037941 */ /* 0x000fea0003800200 */
.L_x_65:
        /* <DEDUP_REMOVED lines=19> */
.L_x_68:
[----:B------:R-:W-:Y:S05]  /*28a0*/  BSYNC.RECONVERGENT B3 ;  /* 0x0000000000037941 */ /* 0x000fea0003800200 */
.L_x_67:
[----:B------:R-:W-:-:S04]  /*28b0*/  FADD R0, R8, R0 ;  /* 0x0000000008007221 */ /* 0x000fc80000000000 */
[----:B------:R-:W-:-:S05]  /*28c0*/  FFMA R13, -R0, UR8, R13 ;  /* 0x00000008000d7c23 */ /* 0x000fca000800010d */
[----:B------:R2:W-:Y:S02]  /*28d0*/  STS [R10], R13 ;  /* 0x0000000d0a007388 */ /* 0x0005e40000000800 */
.L_x_62:
[----:B0-----:R-:W-:Y:S05]  /*28e0*/  BSYNC.RECONVERGENT B2 ;  /* 0x0000000000027941 */ /* 0x001fea0003800200 */
.L_x_61:
[----:B------:R-:W-:Y:S01]  /*28f0*/  UIADD3 UR5, UPT, UPT, UR4, 0x6, URZ ;  /* 0x0000000604057890 */ /* 0x000fe2000fffe0ff */
[----:B------:R-:W-:Y:S01]  /*2900*/  IADD3 R3, PT, PT, R23, -0x2, RZ ;  /* 0xfffffffe17037810 */ /* 0x000fe20007ffe0ff */
[----:B------:R-:W-:Y:S04]  /*2910*/  BAR.SYNC.DEFER_BLOCKING 0x0 ;  /* 0x0000000000007b1d */ /* 0x000fe80000010000 */
[C---:B------:R-:W-:Y:S02]  /*2920*/  ISETP.GE.U32.AND P0, PT, R4.reuse, UR5, PT ;  /* 0x0000000504007c0c */ /* 0x040fe4000bf06070 */
[----:B------:R-:W-:Y:S02]  /*2930*/  BSSY.RECONVERGENT B2, `(.L_x_69) ;  /* 0x0000042000027945 */ /* 0x000fe40003800200 */
[----:B------:R-:W-:-:S13]  /*2940*/  ISETP.GE.U32.OR P0, PT, R4, R3, !P0 ;  /* 0x000000030400720c */ /* 0x000fda0004706470 */
[----:B------:R-:W-:Y:S05]  /*2950*/  @P0 BRA `(.L_x_70) ;  /* 0x0000000000fc0947 */ /* 0x000fea0003800000 */
[----:B------:R-:W0:Y:S01]  /*2960*/  LDS R15, [R10+-0x4] ;  /* 0xfffffc000a0f7984 */ /* 0x000e220000000800 */
[----:B-1----:R-:W1:Y:S01]  /*2970*/  MUFU.RCP R25, R6 ;  /* 0x0000000600197308 */ /* 0x002e620000001000 */
[----:B------:R-:W-:Y:S02]  /*2980*/  BSSY.RECONVERGENT B3, `(.L_x_71) ;  /* 0x0000012000037945 */ /* 0x000fe40003800200 */
[----:B------:R-:W3:Y:S04]  /*2990*/  LDS R12, [R10+0x4] ;  /* 0x000004000a0c7984 */ /* 0x000ee80000000800 */
[----:B------:R4:W4:Y:S04]  /*29a0*/  LDS R14, [R10+-0x8] ;  /* 0xfffff8000a0e7984 */ /* 0x0009280000000800 */
[----:B--2---:R2:W2:Y:S04]  /*29b0*/  LDS R13, [R10] ;  /* 0x000000000a0d7984 */ /* 0x0044a80000000800 */
[----:B------:R0:W2:Y:S01]  /*29c0*/  LDS R9, [R10+0x8] ;  /* 0x000008000a097984 */ /* 0x0000a20000000800 */
[----:B-1----:R-:W-:-:S04]  /*29d0*/  FFMA R8, -R6, R25, 1 ;  /* 0x3f80000006087423 */ /* 0x002fc80000000119 */
[----:B------:R-:W-:Y:S01]  /*29e0*/  FFMA R8, R25, R8, R25 ;  /* 0x0000000819087223 */ /* 0x000fe20000000019 */
[----:B0-----:R-:W-:-:S04]  /*29f0*/  FMUL R3, R15, R15 ;  /* 0x0000000f0f037220 */ /* 0x001fc80000400000 */
[----:B---3--:R-:W-:-:S04]  /*2a00*/  FFMA R3, R12, R12, -R3 ;  /* 0x0000000c0c037223 */ /* 0x008fc80000000803 */
[----:B------:R-:W0:Y:S01]  /*2a10*/  FCHK P0, R3, R6 ;  /* 0x0000000603007302 */ /* 0x000e220000000000 */
[----:B------:R-:W-:-:S04]  /*2a20*/  FFMA R25, R8, R3, RZ ;  /* 0x0000000308197223 */ /* 0x000fc800000000ff */
[----:B------:R-:W-:-:S04]  /*2a30*/  FFMA R0, -R6, R25, R3 ;  /* 0x0000001906007223 */ /* 0x000fc80000000103 */
[----:B------:R-:W-:Y:S01]  /*2a40*/  FFMA R8, R8, R0, R25 ;  /* 0x0000000008087223 */ /* 0x000fe20000000019 */
[----:B0-2-4-:R-:W-:Y:S06]  /*2a50*/  @!P0 BRA `(.L_x_72) ;  /* 0x0000000000108947 */ /* 0x015fec0003800000 */
[----:B------:R-:W-:Y:S02]  /*2a60*/  MOV R0, R6 ;  /* 0x0000000600007202 */ /* 0x000fe40000000f00 */
[----:B------:R-:W-:-:S07]  /*2a70*/  MOV R2, 0x2a90 ;  /* 0x00002a9000027802 */ /* 0x000fce0000000f00 */
[----:B------:R-:W-:Y:S05]  /*2a80*/  CALL.REL.NOINC `($__internal_0_$__cuda_sm3x_div_rn_noftz_f32_slowpath) ;  /* 0x0000001400687944 */ /* 0x000fea0003c00000 */
[----:B------:R-:W-:-:S07]  /*2a90*/  MOV R8, R0 ;  /* 0x0000000000087202 */ /* 0x000fce0000000f00 */
.L_x_72:
[----:B------:R-:W-:Y:S05]  /*2aa0*/  BSYNC.RECONVERGENT B3 ;  /* 0x0000000000037941 */ /* 0x000fea0003800200 */
.L_x_71:
        /* <DEDUP_REMOVED lines=18> */
.L_x_74:
[----:B------:R-:W-:Y:S05]  /*2bd0*/  BSYNC.RECONVERGENT B3 ;  /* 0x0000000000037941 */ /* 0x000fea0003800200 */
.L_x_73:
        /* <DEDUP_REMOVED lines=19> */
.L_x_76:
[----:B------:R-:W-:Y:S05]  /*2d10*/  BSYNC.RECONVERGENT B3 ;  /* 0x0000000000037941 */ /* 0x000fea0003800200 */
.L_x_75:
[----:B------:R-:W-:-:S04]  /*2d20*/  FADD R0, R8, R0 ;  /* 0x0000000008007221 */ /* 0x000fc80000000000 */
[----:B------:R-:W-:-:S05]  /*2d30*/  FFMA R0, -R0, UR8, R13 ;  /* 0x0000000800007c23 */ /* 0x000fca000800010d */
[----:B------:R0:W-:Y:S02]  /*2d40*/  STS [R7], R0 ;  /* 0x0000000007007388 */ /* 0x0001e40000000800 */
.L_x_70:
[----:B------:R-:W-:Y:S05]  /*2d50*/  BSYNC.RECONVERGENT B2 ;  /* 0x0000000000027941 */ /* 0x000fea0003800200 */
.L_x_69:
[----:B------:R-:W-:Y:S01]  /*2d60*/  UIADD3 UR5, UPT, UPT, UR4, 0x8, URZ ;  /* 0x0000000804057890 */ /* 0x000fe2000fffe0ff */
[----:B------:R-:W-:Y:S01]  /*2d70*/  IADD3 R3, PT, PT, R23, -0x4, RZ ;  /* 0xfffffffc17037810 */ /* 0x000fe20007ffe0ff */
[----:B------:R-:W-:Y:S04]  /*2d80*/  BAR.SYNC.DEFER_BLOCKING 0x0 ;  /* 0x0000000000007b1d */ /* 0x000fe80000010000 */
[C---:B------:R-:W-:Y:S02]  /*2d90*/  ISETP.GE.U32.AND P0, PT, R4.reuse, UR5, PT ;  /* 0x0000000504007c0c */ /* 0x040fe4000bf06070 */
[----:B------:R-:W-:Y:S02]  /*2da0*/  BSSY.RECONVERGENT B2, `(.L_x_77) ;  /* 0x0000043000027945 */ /* 0x000fe40003800200 */
[----:B------:R-:W-:-:S13]  /*2db0*/  ISETP.GE.U32.OR P0, PT, R4, R3, !P0 ;  /* 0x000000030400720c */ /* 0x000fda0004706470 */
[----:B------:R-:W-:Y:S05]  /*2dc0*/  @P0 BRA `(.L_x_78) ;  /* 0x0000000400000947 */ /* 0x000fea0003800000 */
[----:B------:R-:W3:Y:S01]  /*2dd0*/  LDS R15, [R7+-0x4] ;  /* 0xfffffc00070f7984 */ /* 0x000ee20000000800 */
[----:B-1----:R-:W1:Y:S01]  /*2de0*/  MUFU.RCP R25, R6 ;  /* 0x0000000600197308 */ /* 0x002e620000001000 */
[----:B------:R-:W-:Y:S02]  /*2df0*/  BSSY.RECONVERGENT B3, `(.L_x_79) ;  /* 0x0000013000037945 */ /* 0x000fe40003800200 */
[----:B------:R-:W4:Y:S04]  /*2e00*/  LDS R12, [R7+0x4] ;  /* 0x00000400070c7984 */ /* 0x000f280000000800 */
[----:B------:R0:W0:Y:S04]  /*2e10*/  LDS R20, [R7+-0x8] ;  /* 0xfffff80007147984 */ /* 0x0000280000000800 */
[----:B------:R0:W0:Y:S04]  /*2e20*/  LDS R14, [R7] ;  /* 0x00000000070e7984 */ /* 0x0000280000000800 */
[----:B--2---:R2:W2:Y:S01]  /*2e30*/  LDS R13, [R10] ;  /* 0x000000000a0d7984 */ /* 0x0044a20000000800 */
[----:B-1----:R-:W-:-:S03]  /*2e40*/  FFMA R8, -R6, R25, 1 ;  /* 0x3f80000006087423 */ /* 0x002fc60000000119 */
[----:B------:R1:W1:Y:S01]  /*2e50*/  LDS R9, [R7+0x8] ;  /* 0x0000080007097984 */ /* 0x0002620000000800 */
[----:B------:R-:W-:Y:S01]  /*2e60*/  FFMA R8, R25, R8, R25 ;  /* 0x0000000819087223 */ /* 0x000fe20000000019 */
[----:B---3--:R-:W-:-:S04]  /*2e70*/  FMUL R3, R15, R15 ;  /* 0x0000000f0f037220 */ /* 0x008fc80000400000 */
[----:B----4-:R-:W-:-:S04]  /*2e80*/  FFMA R3, R12, R12, -R3 ;  /* 0x0000000c0c037223 */ /* 0x010fc80000000803 */
[----:B------:R-:W3:Y:S01]  /*2e90*/  FCHK P0, R3, R6 ;  /* 0x0000000603007302 */ /* 0x000ee20000000000 */
[----:B------:R-:W-:-:S04]  /*2ea0*/  FFMA R25, R8, R3, RZ ;  /* 0x0000000308197223 */ /* 0x000fc800000000ff */
[----:B0-----:R-:W-:-:S04]  /*2eb0*/  FFMA R0, -R6, R25, R3 ;  /* 0x0000001906007223 */ /* 0x001fc80000000103 */
[----:B------:R-:W-:Y:S01]  /*2ec0*/  FFMA R8, R8, R0, R25 ;  /* 0x0000000008087223 */ /* 0x000fe20000000019 */
[----:B-123--:R-:W-:Y:S06]  /*2ed0*/  @!P0 BRA `(.L_x_80) ;  /* 0x0000000000108947 */ /* 0x00efec0003800000 */
[----:B------:R-:W-:Y:S02]  /*2ee0*/  MOV R0, R6 ;  /* 0x0000000600007202 */ /* 0x000fe40000000f00 */
[----:B------:R-:W-:-:S07]  /*2ef0*/  MOV R2, 0x2f10 ;  /* 0x00002f1000027802 */ /* 0x000fce0000000f00 */
[----:B------:R-:W-:Y:S05]  /*2f00*/  CALL.REL.NOINC `($__internal_0_$__cuda_sm3x_div_rn_noftz_f32_slowpath) ;  /* 0x0000001000487944 */ /* 0x000fea0003c00000 */
[----:B------:R-:W-:-:S07]  /*2f10*/  MOV R8, R0 ;  /* 0x0000000000087202 */ /* 0x000fce0000000f00 */
.L_x_80:
[----:B------:R-:W-:Y:S05]  /*2f20*/  BSYNC.RECONVERGENT B3 ;  /* 0x0000000000037941 */ /* 0x000fea0003800200 */
.L_x_79:
        /* <DEDUP_REMOVED lines=18> */
.L_x_82:
[----:B------:R-:W-:Y:S05]  /*3050*/  BSYNC.RECONVERGENT B3 ;  /* 0x0000000000037941 */ /* 0x000fea0003800200 */
.L_x_81:
        /* <DEDUP_REMOVED lines=19> */
.L_x_84:
[----:B------:R-:W-:Y:S05]  /*3190*/  BSYNC.RECONVERGENT B3 ;  /* 0x0000000000037941 */ /* 0x000fea0003800200 */
.L_x_83:
[----:B------:R-:W-:-:S04]  /*31a0*/  FADD R0, R8, R0 ;  /* 0x0000000008007221 */ /* 0x000fc80000000000 */
[----:B------:R-:W-:-:S05]  /*31b0*/  FFMA R13, -R0, UR8, R13 ;  /* 0x00000008000d7c23 */ /* 0x000fca000800010d */
[----:B------:R3:W-:Y:S02]  /*31c0*/  STS [R10], R13 ;  /* 0x0000000d0a007388 */ /* 0x0007e40000000800 */
.L_x_78:
[----:B------:R-:W-:Y:S05]  /*31d0*/  BSYNC.RECONVERGENT B2 ;  /* 0x0000000000027941 */ /* 0x000fea0003800200 */
.L_x_77:
[----:B------:R-:W-:Y:S01]  /*31e0*/  UIADD3 UR5, UPT, UPT, UR4, 0xa, URZ ;  /* 0x0000000a04057890 */ /* 0x000fe2000fffe0ff */
[----:B------:R-:W-:Y:S01]  /*31f0*/  IADD3 R3, PT, PT, R23, -0x6, RZ ;  /* 0xfffffffa17037810 */ /* 0x000fe20007ffe0ff */
[----:B------:R-:W-:Y:S04]  /*3200*/  BAR.SYNC.DEFER_BLOCKING 0x0 ;  /* 0x0000000000007b1d */ /* 0x000fe80000010000 */
[C---:B------:R-:W-:Y:S02]  /*3210*/  ISETP.GE.U32.AND P0, PT, R4.reuse, UR5, PT ;  /* 0x0000000504007c0c */ /* 0x040fe4000bf06070 */
[----:B------:R-:W-:Y:S02]  /*3220*/  BSSY.RECONVERGENT B2, `(.L_x_85) ;  /* 0x0000042000027945 */ /* 0x000fe40003800200 */
[----:B------:R-:W-:-:S13]  /*3230*/  ISETP.GE.U32.OR P0, PT, R4, R3, !P0 ;  /* 0x000000030400720c */ /* 0x000fda0004706470 */
[----:B------:R-:W-:Y:S05]  /*3240*/  @P0 BRA `(.L_x_86) ;  /* 0x0000000000fc0947 */ /* 0x000fea0003800000 */
[----:B------:R-:W4:Y:S01]  /*3250*/  LDS R15, [R10+-0x4] ;  /* 0xfffffc000a0f7984 */ /* 0x000f220000000800 */
[----:B-1----:R-:W1:Y:S01]  /*3260*/  MUFU.RCP R25, R6 ;  /* 0x0000000600197308 */ /* 0x002e620000001000 */
[----:B------:R-:W-:Y:S02]  /*3270*/  BSSY.RECONVERGENT B3, `(.L_x_87) ;  /* 0x0000012000037945 */ /* 0x000fe40003800200 */
[----:B------:R-:W5:Y:S04]  /*3280*/  LDS R12, [R10+0x4] ;  /* 0x000004000a0c7984 */ /* 0x000f680000000800 */
[----:B------:R0:W0:Y:S04]  /*3290*/  LDS R14, [R10+-0x8] ;  /* 0xfffff8000a0e7984 */ /* 0x0000280000000800 */
[----:B--23--:R2:W3:Y:S04]  /*32a0*/  LDS R13, [R10] ;  /* 0x000000000a0d7984 */ /* 0x00c4e80000000800 */
[----:B------:R2:W2:Y:S01]  /*32b0*/  LDS R9, [R10+0x8] ;  /* 0x000008000a097984 */ /* 0x0004a20000000800 */
[----:B-1----:R-:W-:-:S04]  /*32c0*/  FFMA R8, -R6, R25, 1 ;  /* 0x3f80000006087423 */ /* 0x002fc80000000119 */
[----:B------:R-:W-:Y:S01]  /*32d0*/  FFMA R8, R25, R8, R25 ;  /* 0x0000000819087223 */ /* 0x000fe20000000019 */
[----:B----4-:R-:W-:-:S04]  /*32e0*/  FMUL R3, R15, R15 ;  /* 0x0000000f0f037220 */ /* 0x010fc80000400000 */
[----:B-----5:R-:W-:-:S04]  /*32f0*/  FFMA R3, R12, R12, -R3 ;  /* 0x0000000c0c037223 */ /* 0x020fc80000000803 */
[----:B------:R-:W1:Y:S01]  /*3300*/  FCHK P0, R3, R6 ;  /* 0x0000000603007302 */ /* 0x000e620000000000 */
        /* <DEDUP_REMOVED lines=8> */
.L_x_88:
[----:B------:R-:W-:Y:S05]  /*3390*/  BSYNC.RECONVERGENT B3 ;  /* 0x0000000000037941 */ /* 0x000fea0003800200 */
.L_x_87:
        /* <DEDUP_REMOVED lines=18> */
.L_x_90:
[----:B------:R-:W-:Y:S05]  /*34c0*/  BSYNC.RECONVERGENT B3 ;  /* 0x0000000000037941 */ /* 0x000fea0003800200 */
.L_x_89:
        /* <DEDUP_REMOVED lines=19> */
.L_x_92:
[----:B------:R-:W-:Y:S05]  /*3600*/  BSYNC.RECONVERGENT B3 ;  /* 0x0000000000037941 */ /* 0x000fea0003800200 */
.L_x_91:
[----:B------:R-:W-:-:S04]  /*3610*/  FADD R0, R8, R0 ;  /* 0x0000000008007221 */ /* 0x000fc80000000000 */
[----:B------:R-:W-:-:S05]  /*3620*/  FFMA R0, -R0, UR8, R13 ;  /* 0x0000000800007c23 */ /* 0x000fca000800010d */
[----:B------:R4:W-:Y:S02]  /*3630*/  STS [R7], R0 ;  /* 0x0000000007007388 */ /* 0x0009e40000000800 */
.L_x_86:
[----:B------:R-:W-:Y:S05]  /*3640*/  BSYNC.RECONVERGENT B2 ;  /* 0x0000000000027941 */ /* 0x000fea0003800200 */
.L_x_85:
[----:B------:R-:W-:Y:S01]  /*3650*/  BAR.SYNC.DEFER_BLOCKING 0x0 ;  /* 0x0000000000007b1d */ /* 0x000fe20000010000 */
[----:B------:R-:W-:Y:S01]  /*3660*/  UIADD3 UR4, UPT, UPT, UR4, 0x8, URZ ;  /* 0x0000000804047890 */ /* 0x000fe2000fffe0ff */
[----:B------:R-:W-:-:S04]  /*3670*/  IADD3 R23, PT, PT, R23, -0x8, RZ ;  /* 0xfffffff817177810 */ /* 0x000fc80007ffe0ff */
[----:B------:R-:W-:Y:S07]  /*3680*/  @P2 BRA `(.L_x_93) ;  /* 0xffffffec00782947 */ /* 0x000fee000383ffff */
[----:B------:R-:W-:-:S12]  /*3690*/  UIADD3 UR4, UPT, UPT, UR4, 0x4, URZ ;  /* 0x0000000404047890 */ /* 0x000fd8000fffe0ff */
.L_x_60:
[----:B------:R-:W-:-:S13]  /*36a0*/  LOP3.LUT P0, RZ, R22, 0x4, RZ, 0xc0, !PT ;  /* 0x0000000416ff7812 */ /* 0x000fda000780c0ff */
[----:B------:R-:W-:Y:S05]  /*36b0*/  @P0 BRA `(.L_x_59) ;  /* 0x0000000800400947 */ /* 0x000fea0003800000 */
[----:B------:R-:W-:Y:S01]  /*36c0*/  ISETP.GE.U32.AND P0, PT, R4, UR4, PT ;  /* 0x0000000404007c0c */ /* 0x000fe2000bf06070 */
[----:B------:R-:W-:Y:S01]  /*36d0*/  BSSY.RECONVERGENT B2, `(.L_x_94) ;  /* 0x0000045000027945 */ /* 0x000fe20003800200 */
[----:B------:R-:W-:-:S04]  /*36e0*/  IADD3 R3, PT, PT, R5, -UR4, RZ ;  /* 0x8000000405037c10 */ /* 0x000fc8000fffe0ff */
[----:B------:R-:W-:-:S13]  /*36f0*/  ISETP.GE.U32.OR P0, PT, R4, R3, !P0 ;  /* 0x000000030400720c */ /* 0x000fda0004706470 */
[----:B------:R-:W-:Y:S05]  /*3700*/  @P0 BRA `(.L_x_95) ;  /* 0x0000000400040947 */ /* 0x000fea0003800000 */
[----:B------:R-:W5:Y:S01]  /*3710*/  LDS R15, [R7+-0x4] ;  /* 0xfffffc00070f7984 */ /* 0x000f620000000800 */
[----:B------:R-:W0:Y:S01]  /*3720*/  MUFU.RCP R21, R6 ;  /* 0x0000000600157308 */ /* 0x000e220000001000 */
[----:B------:R-:W-:Y:S02]  /*3730*/  BSSY.RECONVERGENT B3, `(.L_x_96) ;  /* 0x0000013000037945 */ /* 0x000fe40003800200 */
[----:B------:R-:W1:Y:S04]  /*3740*/  LDS R12, [R7+0x4] ;  /* 0x00000400070c7984 */ /* 0x000e680000000800 */
[----:B------:R0:W1:Y:S04]  /*3750*/  LDS R20, [R7+-0x8] ;  /* 0xfffff80007147984 */ /* 0x0000680000000800 */
[----:B---34-:R3:W4:Y:S04]  /*3760*/  LDS R14, [R7] ;  /* 0x00000000070e7984 */ /* 0x0187280000000800 */
[----:B--2---:R3:W2:Y:S01]  /*3770*/  LDS R13, [R10] ;  /* 0x000000000a0d7984 */ /* 0x0046a20000000800 */
[----:B0-----:R-:W-:-:S03]  /*3780*/  FFMA R8, -R6, R21, 1 ;  /* 0x3f80000006087423 */ /* 0x001fc60000000115 */
[----:B------:R3:W0:Y:S01]  /*3790*/  LDS R9, [R7+0x8] ;  /* 0x0000080007097984 */ /* 0x0006220000000800 */
[----:B------:R-:W-:Y:S01]  /*37a0*/  FFMA R8, R21, R8, R21 ;  /* 0x0000000815087223 */ /* 0x000fe20000000015 */
[----:B-----5:R-:W-:-:S04]  /*37b0*/  FMUL R3, R15, R15 ;  /* 0x0000000f0f037220 */ /* 0x020fc80000400000 */
[----:B-1----:R-:W-:-:S04]  /*37c0*/  FFMA R3, R12, R12, -R3 ;  /* 0x0000000c0c037223 */ /* 0x002fc80000000803 */
[----:B------:R-:W1:Y:S01]  /*37d0*/  FCHK P0, R3, R6 ;  /* 0x0000000603007302 */ /* 0x000e620000000000 */
        /* <DEDUP_REMOVED lines=8> */
.L_x_97:
[----:B------:R-:W-:Y:S05]  /*3860*/  BSYNC.RECONVERGENT B3 ;  /* 0x0000000000037941 */ /* 0x000fea0003800200 */
.L_x_96:
        /* <DEDUP_REMOVED lines=18> */
.L_x_99:
[----:B------:R-:W-:Y:S05]  /*3990*/  BSYNC.RECONVERGENT B3 ;  /* 0x0000000000037941 */ /* 0x000fea0003800200 */
.L_x_98:
        /* <DEDUP_REMOVED lines=19> */
.L_x_101:
[----:B------:R-:W-:Y:S05]  /*3ad0*/  BSYNC.RECONVERGENT B3 ;  /* 0x0000000000037941 */ /* 0x000fea0003800200 */
.L_x_100:
[----:B------:R-:W0:Y:S01]  /*3ae0*/  LDCU UR5, c[0x3][0x10] ;  /* 0x00c00200ff0577ac */ /* 0x000e220008000800 */
[----:B------:R-:W-:-:S04]  /*3af0*/  FADD R0, R8, R0 ;  /* 0x0000000008007221 */ /* 0x000fc80000000000 */
[----:B0-----:R-:W-:-:S05]  /*3b00*/  FFMA R13, -R0, UR5, R13 ;  /* 0x00000005000d7c23 */ /* 0x001fca000800010d */
[----:B------:R0:W-:Y:S02]  /*3b10*/  STS [R10], R13 ;  /* 0x0000000d0a007388 */ /* 0x0001e40000000800 */
.L_x_95:
[----:B------:R-:W-:Y:S05]  /*3b20*/  BSYNC.RECONVERGENT B2 ;  /* 0x0000000000027941 */ /* 0x000fea0003800200 */
.L_x_94:
[----:B------:R-:W-:Y:S01]  /*3b30*/  UIADD3 UR5, UPT, UPT, UR4, 0x2, URZ ;  /* 0x0000000204057890 */ /* 0x000fe2000fffe0ff */
[----:B------:R-:W-:Y:S05]  /*3b40*/  BAR.SYNC.DEFER_BLOCKING 0x0 ;  /* 0x0000000000007b1d */ /* 0x000fea0000010000 */
[----:B------:R-:W-:Y:S01]  /*3b50*/  IADD3 R5, PT, PT, R5, -UR5, RZ ;  /* 0x8000000505057c10 */ /* 0x000fe2000fffe0ff */
[----:B------:R-:W-:Y:S01]  /*3b60*/  BSSY.RECONVERGENT B2, `(.L_x_102) ;  /* 0x0000044000027945 */ /* 0x000fe20003800200 */
[----:B------:R-:W-:-:S04]  /*3b70*/  ISETP.GE.U32.AND P0, PT, R4, UR5, PT ;  /* 0x0000000504007c0c */ /* 0x000fc8000bf06070 */
[----:B------:R-:W-:-:S13]  /*3b80*/  ISETP.GE.U32.OR P0, PT, R4, R5, !P0 ;  /* 0x000000050400720c */ /* 0x000fda0004706470 */
[----:B------:R-:W-:Y:S05]  /*3b90*/  @P0 BRA `(.L_x_103) ;  /* 0x0000000400000947 */ /* 0x000fea0003800000 */
[----:B------:R-:W5:Y:S01]  /*3ba0*/  LDS R9, [R10+-0x4] ;  /* 0xfffffc000a097984 */ /* 0x000f620000000800 */
[----:B------:R-:W1:Y:S01]  /*3bb0*/  MUFU.RCP R15, R6 ;  /* 0x00000006000f7308 */ /* 0x000e620000001000 */
[----:B------:R-:W-:Y:S02]  /*3bc0*/  BSSY.RECONVERGENT B3, `(.L_x_104) ;  /* 0x0000012000037945 */ /* 0x000fe40003800200 */
[----:B------:R-:W4:Y:S04]  /*3bd0*/  LDS R4, [R10+0x4] ;  /* 0x000004000a047984 */ /* 0x000f280000000800 */
[----:B------:R0:W4:Y:S04]  /*3be0*/  LDS R8, [R10+-0x8] ;  /* 0xfffff8000a087984 */ /* 0x0001280000000800 */
[----:B------:R4:W4:Y:S04]  /*3bf0*/  LDS R5, [R10] ;  /* 0x000000000a057984 */ /* 0x0009280000000800 */
[----:B0-23--:R0:W2:Y:S01]  /*3c00*/  LDS R13, [R10+0x8] ;  /* 0x000008000a0d7984 */ /* 0x00d0a20000000800 */
[----:B-1----:R-:W-:-:S04]  /*3c10*/  FFMA R12, -R6, R15, 1 ;  /* 0x3f800000060c7423 */ /* 0x002fc8000000010f */
[----:B------:R-:W-:Y:S01]  /*3c20*/  FFMA R12, R15, R12, R15 ;  /* 0x0000000c0f0c7223 */ /* 0x000fe2000000000f */
[----:B-----5:R-:W-:-:S04]  /*3c30*/  FMUL R3, R9, R9 ;  /* 0x0000000909037220 */ /* 0x020fc80000400000 */
[----:B----4-:R-:W-:-:S04]  /*3c40*/  FFMA R3, R4, R4, -R3 ;  /* 0x0000000404037223 */ /* 0x010fc80000000803 */
[----:B------:R-:W1:Y:S01]  /*3c50*/  FCHK P0, R3, R6 ;  /* 0x0000000603007302 */ /* 0x000e620000000000 */
[----:B------:R-:W-:-:S04]  /*3c60*/  FFMA R15, R12, R3, RZ ;  /* 0x000000030c0f7223 */ /* 0x000fc800000000ff */
[----:B------:R-:W-:-:S04]  /*3c70*/  FFMA R0, -R6, R15, R3 ;  /* 0x0000000f06007223 */ /* 0x000fc80000000103 */
[----:B------:R-:W-:Y:S01]  /*3c80*/  FFMA R12, R12, R0, R15 ;  /* 0x000000000c0c7223 */ /* 0x000fe2000000000f */
[----:B012---:R-:W-:Y:S06]  /*3c90*/  @!P0 BRA `(.L_x_105) ;  /* 0x0000000000108947 */ /* 0x007fec0003800000 */
[----:B------:R-:W-:Y:S02]  /*3ca0*/  MOV R0, R6 ;  /* 0x0000000600007202 */ /* 0x000fe40000000f00 */
[----:B------:R-:W-:-:S07]  /*3cb0*/  MOV R2, 0x3cd0 ;  /* 0x00003cd000027802 */ /* 0x000fce0000000f00 */
[----:B------:R-:W-:Y:S05]  /*3cc0*/  CALL.REL.NOINC `($__internal_0_$__cuda_sm3x_div_rn_noftz_f32_slowpath) ;  /* 0x0000000000d87944 */ /* 0x000fea0003c00000 */
[----:B------:R-:W-:-:S07]  /*3cd0*/  MOV R12, R0 ;  /* 0x00000000000c7202 */ /* 0x000fce0000000f00 */
.L_x_105:
[----:B------:R-:W-:Y:S05]  /*3ce0*/  BSYNC.RECONVERGENT B3 ;  /* 0x0000000000037941 */ /* 0x000fea0003800200 */
.L_x_104:
        /* <DEDUP_REMOVED lines=18> */
.L_x_107:
[----:B------:R-:W-:Y:S05]  /*3e10*/  BSYNC.RECONVERGENT B3 ;  /* 0x0000000000037941 */ /* 0x000fea0003800200 */
.L_x_106:
        /* <DEDUP_REMOVED lines=19> */
.L_x_109:
[----:B------:R-:W-:Y:S05]  /*3f50*/  BSYNC.RECONVERGENT B3 ;  /* 0x0000000000037941 */ /* 0x000fea0003800200 */
.L_x_108:
[----:B------:R-:W0:Y:S01]  /*3f60*/  LDCU UR5, c[0x3][0x10] ;  /* 0x00c00200ff0577ac */ /* 0x000e220008000800 */
[----:B------:R-:W-:-:S04]  /*3f70*/  FADD R0, R12, R0 ;  /* 0x000000000c007221 */ /* 0x000fc80000000000 */
[----:B0-----:R-:W-:-:S05]  /*3f80*/  FFMA R0, -R0, UR5, R5 ;  /* 0x0000000500007c23 */ /* 0x001fca0008000105 */
[----:B------:R0:W-:Y:S02]  /*3f90*/  STS [R7], R0 ;  /* 0x0000000007007388 */ /* 0x0001e40000000800 */
.L_x_103:
[----:B------:R-:W-:Y:S05]  /*3fa0*/  BSYNC.RECONVERGENT B2 ;  /* 0x0000000000027941 */ /* 0x000fea0003800200 */
.L_x_102:
[----:B------:R-:W-:Y:S06]  /*3fb0*/  BAR.SYNC.DEFER_BLOCKING 0x0 ;  /* 0x0000000000007b1d */ /* 0x000fec0000010000 */
.L_x_59:
[-C--:B------:R-:W-:Y:S02]  /*3fc0*/  LEA R24, R24, R11.reuse, 0x2 ;  /* 0x0000000b18187211 */ /* 0x080fe400078e10ff */
[----:B------:R-:W-:-:S03]  /*3fd0*/  LEA R26, R26, R11, 0x2 ;  /* 0x0000000b1a1a7211 */ /* 0x000fc600078e10ff */
[----:B0-----:R-:W0:Y:S04]  /*3fe0*/  LDS R3, [R24+-0x10] ;  /* 0xfffff00018037984 */ /* 0x001e280000000800 */
[----:B------:R-:W5:Y:S04]  /*3ff0*/  LDS R5, [R26] ;  /* 0x000000001a057984 */ /* 0x000f680000000800 */
[----:B0-----:R-:W-:Y:S04]  /*4000*/  STG.E desc[UR6][R16.64], R3 ;  /* 0x0000000310007986 */ /* 0x001fe8000c101906 */
[----:B-----5:R-:W-:Y:S01]  /*4010*/  STG.E desc[UR6][R18.64], R5 ;  /* 0x0000000512007986 */ /* 0x020fe2000c101906 */
[----:B------:R-:W-:Y:S05]  /*4020*/  EXIT ;  /* 0x000000000000794d */ /* 0x000fea0003800000 */
        .weak           $__internal_0_$__cuda_sm3x_div_rn_noftz_f32_slowpath
        .type           $__internal_0_$__cuda_sm3x_div_rn_noftz_f32_slowpath,@function
        .size           $__internal_0_$__cuda_sm3x_div_rn_noftz_f32_slowpath,(.L_x_256 - $__internal_0_$__cuda_sm3x_div_rn_noftz_f32_slowpath)
$__internal_0_$__cuda_sm3x_div_rn_noftz_f32_slowpath:
[----:B------:R-:W-:Y:S01]  /*4030*/  SHF.R.U32.HI R28, RZ, 0x17, R0 ;  /* 0x00000017ff1c7819 */ /* 0x000fe20000011600 */
[----:B------:R-:W-:Y:S01]  /*4040*/  BSSY.RECONVERGENT B0, `(.L_x_110) ;  /* 0x0000062000007945 */ /* 0x000fe20003800200 */
[----:B------:R-:W-:Y:S02]  /*4050*/  SHF.R.U32.HI R30, RZ, 0x17, R3 ;  /* 0x00000017ff1e7819 */ /* 0x000fe40000011603 */
[----:B------:R-:W-:Y:S02]  /*4060*/  LOP3.LUT R28, R28, 0xff, RZ, 0xc0, !PT ;  /* 0x000000ff1c1c7812 */ /* 0x000fe400078ec0ff */
[----:B------:R-:W-:Y:S02]  /*4070*/  LOP3.LUT R30, R30, 0xff, RZ, 0xc0, !PT ;  /* 0x000000ff1e1e7812 */ /* 0x000fe400078ec0ff */
[----:B------:R-:W-:Y:S02]  /*4080*/  IADD3 R31, PT, PT, R28, -0x1, RZ ;  /* 0xffffffff1c1f7810 */ /* 0x000fe40007ffe0ff */
[----:B------:R-:W-:-:S02]  /*4090*/  IADD3 R32, PT, PT, R30, -0x1, RZ ;  /* 0xffffffff1e207810 */ /* 0x000fc40007ffe0ff */
[----:B------:R-:W-:-:S04]  /*40a0*/  ISETP.GT.U32.AND P0, PT, R31, 0xfd, PT ;  /* 0x000000fd1f00780c */ /* 0x000fc80003f04070 */
[----:B------:R-:W-:-:S13]  /*40b0*/  ISETP.GT.U32.OR P0, PT, R32, 0xfd, P0 ;  /* 0x000000fd2000780c */ /* 0x000fda0000704470 */
[----:B------:R-:W-:Y:S01]  /*40c0*/  @!P0 MOV R29, RZ ;  /* 0x000000ff001d8202 */ /* 0x000fe20000000f00 */
[----:B------:R-:W-:Y:S06]  /*40d0*/  @!P0 BRA `(.L_x_111) ;  /* 0x00000000005c8947 */ /* 0x000fec0003800000 */
[----:B------:R-:W-:Y:S02]  /*40e0*/  FSETP.GTU.FTZ.AND P0, PT, |R3|, +INF , PT ;  /* 0x7f8000000300780b */ /* 0x000fe40003f1c200 */
[----:B------:R-:W-:-:S04]  /*40f0*/  FSETP.GTU.FTZ.AND P1, PT, |R0|, +INF , PT ;  /* 0x7f8000000000780b */ /* 0x000fc80003f3c200 */
[----:B------:R-:W-:-:S13]  /*4100*/  PLOP3.LUT P0, PT, P0, P1, PT, 0xf8, 0x8f ;  /* 0x00000000008f781c */ /* 0x000fda0000703f70 */
[----:B------:R-:W-:Y:S05]  /*4110*/  @P0 BRA `(.L_x_112) ;  /* 0x00000004004c0947 */ /* 0x000fea0003800000 */
[----:B------:R-:W-:-:S13]  /*4120*/  LOP3.LUT P0, RZ, R0, 0x7fffffff, R3, 0xc8, !PT ;  /* 0x7fffffff00ff7812 */ /* 0x000fda000780c803 */
[----:B------:R-:W-:Y:S05]  /*4130*/  @!P0 BRA `(.L_x_113) ;  /* 0x00000004003c8947 */ /* 0x000fea0003800000 */
[C---:B------:R-:W-:Y:S02]  /*4140*/  FSETP.NEU.FTZ.AND P3, PT, |R3|.reuse, +INF , PT ;  /* 0x7f8000000300780b */ /* 0x040fe40003f7d200 */
[----:B------:R-:W-:Y:S02]  /*4150*/  FSETP.NEU.FTZ.AND P1, PT, |R0|, +INF , PT ;  /* 0x7f8000000000780b */ /* 0x000fe40003f3d200 */
[----:B------:R-:W-:-:S11]  /*4160*/  FSETP.NEU.FTZ.AND P0, PT, |R3|, +INF , PT ;  /* 0x7f8000000300780b */ /* 0x000fd60003f1d200 */
[----:B------:R-:W-:Y:S05]  /*4170*/  @!P1 BRA !P3, `(.L_x_113) ;  /* 0x00000004002c9947 */ /* 0x000fea0005800000 */
[----:B------:R-:W-:-:S04]  /*4180*/  LOP3.LUT P3, RZ, R3, 0x7fffffff, RZ, 0xc0, !PT ;  /* 0x7fffffff03ff7812 */ /* 0x000fc8000786c0ff */
[----:B------:R-:W-:-:S13]  /*4190*/  PLOP3.LUT P1, PT, P1, P3, PT, 0x2f, 0xf2 ;  /* 0x0000000000f2781c */ /* 0x000fda0000f26577 */
[----:B------:R-:W-:Y:S05]  /*41a0*/  @P1 BRA `(.L_x_114) ;  /* 0x0000000400181947 */ /* 0x000fea0003800000 */
[----:B------:R-:W-:-:S04]  /*41b0*/  LOP3.LUT P1, RZ, R0, 0x7fffffff, RZ, 0xc0, !PT ;  /* 0x7fffffff00ff7812 */ /* 0x000fc8000782c0ff */
[----:B------:R-:W-:-:S13]  /*41c0*/  PLOP3.LUT P0, PT, P0, P1, PT, 0x2f, 0xf2 ;  /* 0x0000000000f2781c */ /* 0x000fda0000702577 */
[----:B------:R-:W-:Y:S05]  /*41d0*/  @P0 BRA `(.L_x_115) ;  /* 0x0000000400000947 */ /* 0x000fea0003800000 */
[----:B------:R-:W-:Y:S02]  /*41e0*/  ISETP.GE.AND P0, PT, R32, RZ, PT ;  /* 0x000000ff2000720c */ /* 0x000fe40003f06270 */
[----:B------:R-:W-:-:S11]  /*41f0*/  ISETP.GE.AND P1, PT, R31, RZ, PT ;  /* 0x000000ff1f00720c */ /* 0x000fd60003f26270 */
[----:B------:R-:W-:Y:S01]  /*4200*/  @P0 MOV R29, RZ ;  /* 0x000000ff001d0202 */ /* 0x000fe20000000f00 */
[----:B------:R-:W-:Y:S01]  /*4210*/  @!P0 FFMA R3, R3, 1.84467440737095516160e+19, RZ ;  /* 0x5f80000003038823 */ /* 0x000fe200000000ff */
[----:B------:R-:W-:Y:S01]  /*4220*/  @!P0 MOV R29, 0xffffffc0 ;  /* 0xffffffc0001d8802 */ /* 0x000fe20000000f00 */
[----:B------:R-:W-:-:S03]  /*4230*/  @!P1 FFMA R0, R0, 1.84467440737095516160e+19, RZ ;  /* 0x5f80000000009823 */ /* 0x000fc600000000ff */
[----:B------:R-:W-:-:S07]  /*4240*/  @!P1 IADD3 R29, PT, PT, R29, 0x40, RZ ;  /* 0x000000401d1d9810 */ /* 0x000fce0007ffe0ff */
.L_x_111:
[----:B------:R-:W-:Y:S01]  /*4250*/  LEA R31, R28, 0xc0800000, 0x17 ;  /* 0xc08000001c1f7811 */ /* 0x000fe200078eb8ff */
[----:B------:R-:W-:Y:S01]  /*4260*/  BSSY.RECONVERGENT B1, `(.L_x_116) ;  /* 0x0000036000017945 */ /* 0x000fe20003800200 */
[----:B------:R-:W-:Y:S02]  /*4270*/  IADD3 R30, PT, PT, R30, -0x7f, RZ ;  /* 0xffffff811e1e7810 */ /* 0x000fe40007ffe0ff */
[----:B------:R-:W-:Y:S02]  /*4280*/  IADD3 R34, PT, PT, -R31, R0, RZ ;  /* 0x000000001f227210 */ /* 0x000fe40007ffe1ff */
[C---:B------:R-:W-:Y:S01]  /*4290*/  IADD3 R28, PT, PT, R30.reuse, 0x7f, -R28 ;  /* 0x0000007f1e1c7810 */ /* 0x040fe20007ffe81c */
[----:B------:R-:W-:Y:S01]  /*42a0*/  IMAD R0, R30, -0x800000, R3 ;  /* 0xff8000001e007824 */ /* 0x000fe200078e0203 */
[----:B------:R-:W0:Y:S01]  /*42b0*/  MUFU.RCP R31, R34 ;  /* 0x00000022001f7308 */ /* 0x000e220000001000 */
[----:B------:R-:W-:Y:S01]  /*42c0*/  FADD.FTZ R33, -R34, -RZ ;  /* 0x800000ff22217221 */ /* 0x000fe20000010100 */
[----:B------:R-:W-:-:S03]  /*42d0*/  IADD3 R29, PT, PT, R28, R29, RZ ;  /* 0x0000001d1c1d7210 */ /* 0x000fc60007ffe0ff */
[----:B0-----:R-:W-:-:S04]  /*42e0*/  FFMA R32, R31, R33, 1 ;  /* 0x3f8000001f207423 */ /* 0x001fc80000000021 */
[----:B------:R-:W-:-:S04]  /*42f0*/  FFMA R31, R31, R32, R31 ;  /* 0x000000201f1f7223 */ /* 0x000fc8000000001f */
[----:B------:R-:W-:-:S04]  /*4300*/  FFMA R32, R0, R31, RZ ;  /* 0x0000001f00207223 */ /* 0x000fc800000000ff */
[----:B------:R-:W-:-:S04]  /*4310*/  FFMA R3, R33, R32, R0 ;  /* 0x0000002021037223 */ /* 0x000fc80000000000 */
[----:B------:R-:W-:-:S04]  /*4320*/  FFMA R32, R31, R3, R32 ;  /* 0x000000031f207223 */ /* 0x000fc80000000020 */
[----:B------:R-:W-:-:S04]  /*4330*/  FFMA R33, R33, R32, R0 ;  /* 0x0000002021217223 */ /* 0x000fc80000000000 */
[----:B------:R-:W-:-:S05]  /*4340*/  FFMA R0, R31, R33, R32 ;  /* 0x000000211f007223 */ /* 0x000fca0000000020 */
[----:B------:R-:W-:-:S04]  /*4350*/  SHF.R.U32.HI R3, RZ, 0x17, R0 ;  /* 0x00000017ff037819 */ /* 0x000fc80000011600 */
[----:B------:R-:W-:-:S04]  /*4360*/  LOP3.LUT R28, R3, 0xff, RZ, 0xc0, !PT ;  /* 0x000000ff031c7812 */ /* 0x000fc800078ec0ff */
[----:B------:R-:W-:-:S04]  /*4370*/  IADD3 R3, PT, PT, R28, R29, RZ ;  /* 0x0000001d1c037210 */ /* 0x000fc80007ffe0ff */
[----:B------:R-:W-:-:S04]  /*4380*/  IADD3 R28, PT, PT, R3, -0x1, RZ ;  /* 0xffffffff031c7810 */ /* 0x000fc80007ffe0ff */
[----:B------:R-:W-:-:S13]  /*4390*/  ISETP.GE.U32.AND P0, PT, R28, 0xfe, PT ;  /* 0x000000fe1c00780c */ /* 0x000fda0003f06070 */
[----:B------:R-:W-:Y:S05]  /*43a0*/  @!P0 BRA `(.L_x_117) ;  /* 0x0000000000808947 */ /* 0x000fea0003800000 */
[----:B------:R-:W-:-:S13]  /*43b0*/  ISETP.GT.AND P0, PT, R3, 0xfe, PT ;  /* 0x000000fe0300780c */ /* 0x000fda0003f04270 */
[----:B------:R-:W-:Y:S05]  /*43c0*/  @P0 BRA `(.L_x_118) ;  /* 0x00000000006c0947 */ /* 0x000fea0003800000 */
[----:B------:R-:W-:-:S13]  /*43d0*/  ISETP.GE.AND P0, PT, R3, 0x1, PT ;  /* 0x000000010300780c */ /* 0x000fda0003f06270 */
[----:B------:R-:W-:Y:S05]  /*43e0*/  @P0 BRA `(.L_x_119) ;  /* 0x0000000000740947 */ /* 0x000fea0003800000 */
[----:B------:R-:W-:Y:S02]  /*43f0*/  ISETP.GE.AND P0, PT, R3, -0x18, PT ;  /* 0xffffffe80300780c */ /* 0x000fe40003f06270 */
[----:B------:R-:W-:-:S11]  /*4400*/  LOP3.LUT R0, R0, 0x80000000, RZ, 0xc0, !PT ;  /* 0x8000000000007812 */ /* 0x000fd600078ec0ff */
[----:B------:R-:W-:Y:S05]  /*4410*/  @!P0 BRA `(.L_x_119) ;  /* 0x0000000000688947 */ /* 0x000fea0003800000 */
[CCC-:B------:R-:W-:Y:S01]  /*4420*/  FFMA.RZ R28, R31.reuse, R33.reuse, R32.reuse ;  /* 0x000000211f1c7223 */ /* 0x1c0fe2000000c020 */
[CCC-:B------:R-:W-:Y:S01]  /*4430*/  FFMA.RP R29, R31.reuse, R33.reuse, R32.reuse ;  /* 0x000000211f1d7223 */ /* 0x1c0fe20000008020 */
[----:B------:R-:W-:Y:S01]  /*4440*/  FFMA.RM R32, R31, R33, R32 ;  /* 0x000000211f207223 */ /* 0x000fe20000004020 */
[C---:B------:R-:W-:Y:S02]  /*4450*/  IADD3 R30, PT, PT, R3.reuse, 0x20, RZ ;  /* 0x00000020031e7810 */ /* 0x040fe40007ffe0ff */
[----:B------:R-:W-:Y:S02]  /*4460*/  LOP3.LUT R28, R28, 0x7fffff, RZ, 0xc0, !PT ;  /* 0x007fffff1c1c7812 */ /* 0x000fe400078ec0ff */
[C---:B------:R-:W-:Y:S02]  /*4470*/  ISETP.NE.AND P3, PT, R3.reuse, RZ, PT ;  /* 0x000000ff0300720c */ /* 0x040fe40003f65270 */
[----:B------:R-:W-:Y:S02]  /*4480*/  LOP3.LUT R31, R28, 0x800000, RZ, 0xfc, !PT ;  /* 0x008000001c1f7812 */ /* 0x000fe400078efcff */
[----:B------:R-:W-:-:S02]  /*4490*/  ISETP.NE.AND P1, PT, R3, RZ, PT ;  /* 0x000000ff0300720c */ /* 0x000fc40003f25270 */
[----:B------:R-:W-:Y:S02]  /*44a0*/  IADD3 R3, PT, PT, -R3, RZ, RZ ;  /* 0x000000ff03037210 */ /* 0x000fe40007ffe1ff */
[----:B------:R-:W-:Y:S02]  /*44b0*/  SHF.L.U32 R30, R31, R30, RZ ;  /* 0x0000001e1f1e7219 */ /* 0x000fe400000006ff */
[----:B------:R-:W-:Y:S02]  /*44c0*/  FSETP.NEU.FTZ.AND P0, PT, R29, R32, PT ;  /* 0x000000201d00720b */ /* 0x000fe40003f1d000 */
[----:B------:R-:W-:Y:S02]  /*44d0*/  SEL R28, R3, RZ, P3 ;  /* 0x000000ff031c7207 */ /* 0x000fe40001800000 */
[----:B------:R-:W-:Y:S02]  /*44e0*/  ISETP.NE.AND P1, PT, R30, RZ, P1 ;  /* 0x000000ff1e00720c */ /* 0x000fe40000f25270 */
[----:B------:R-:W-:-:S02]  /*44f0*/  SHF.R.U32.HI R30, RZ, R28, R31 ;  /* 0x0000001cff1e7219 */ /* 0x000fc4000001161f */
[----:B------:R-:W-:Y:S02]  /*4500*/  PLOP3.LUT P0, PT, P0, P1, PT, 0xf8, 0x8f ;  /* 0x00000000008f781c */ /* 0x000fe40000703f70 */
[----:B------:R-:W-:Y:S02]  /*4510*/  SHF.R.U32.HI R28, RZ, 0x1, R30 ;  /* 0x00000001ff1c7819 */ /* 0x000fe4000001161e */
[----:B------:R-:W-:-:S04]  /*4520*/  SEL R3, RZ, 0x1, !P0 ;  /* 0x00000001ff037807 */ /* 0x000fc80004000000 */
[----:B------:R-:W-:-:S04]  /*4530*/  LOP3.LUT R3, R3, 0x1, R28, 0xf8, !PT ;  /* 0x0000000103037812 */ /* 0x000fc800078ef81c */
[----:B------:R-:W-:-:S04]  /*4540*/  LOP3.LUT R3, R3, R30, RZ, 0xc0, !PT ;  /* 0x0000001e03037212 */ /* 0x000fc800078ec0ff */
[----:B------:R-:W-:-:S04]  /*4550*/  IADD3 R3, PT, PT, R28, R3, RZ ;  /* 0x000000031c037210 */ /* 0x000fc80007ffe0ff */
[----:B------:R-:W-:Y:S01]  /*4560*/  LOP3.LUT R0, R3, R0, RZ, 0xfc, !PT ;  /* 0x0000000003007212 */ /* 0x000fe200078efcff */
[----:B------:R-:W-:Y:S06]  /*4570*/  BRA `(.L_x_119) ;  /* 0x0000000000107947 */ /* 0x000fec0003800000 */
.L_x_118:
[----:B------:R-:W-:-:S04]  /*4580*/  LOP3.LUT R0, R0, 0x80000000, RZ, 0xc0, !PT ;  /* 0x8000000000007812 */ /* 0x000fc800078ec0ff */
[----:B------:R-:W-:Y:S01]  /*4590*/  LOP3.LUT R0, R0, 0x7f800000, RZ, 0xfc, !PT ;  /* 0x7f80000000007812 */ /* 0x000fe200078efcff */
[----:B------:R-:W-:Y:S06]  /*45a0*/  BRA `(.L_x_119) ;  /* 0x0000000000047947 */ /* 0x000fec0003800000 */
.L_x_117:
[----:B------:R-:W-:-:S07]  /*45b0*/  LEA R0, R29, R0, 0x17 ;  /* 0x000000001d007211 */ /* 0x000fce00078eb8ff */
.L_x_119:
[----:B------:R-:W-:Y:S05]  /*45c0*/  BSYNC.RECONVERGENT B1 ;  /* 0x0000000000017941 */ /* 0x000fea0003800200 */
.L_x_116:
[----:B------:R-:W-:Y:S05]  /*45d0*/  BRA `(.L_x_120) ;  /* 0x0000000000207947 */ /* 0x000fea0003800000 */
.L_x_115:
[----:B------:R-:W-:-:S04]  /*45e0*/  LOP3.LUT R0, R0, 0x80000000, R3, 0x48, !PT ;  /* 0x8000000000007812 */ /* 0x000fc800078e4803 */
[----:B------:R-:W-:Y:S01]  /*45f0*/  LOP3.LUT R0, R0, 0x7f800000, RZ, 0xfc, !PT ;  /* 0x7f80000000007812 */ /* 0x000fe200078efcff */
[----:B------:R-:W-:Y:S06]  /*4600*/  BRA `(.L_x_120) ;  /* 0x0000000000147947 */ /* 0x000fec0003800000 */
.L_x_114:
[----:B------:R-:W-:Y:S01]  /*4610*/  LOP3.LUT R0, R0, 0x80000000, R3, 0x48, !PT ;  /* 0x8000000000007812 */ /* 0x000fe200078e4803 */
[----:B------:R-:W-:Y:S06]  /*4620*/  BRA `(.L_x_120) ;  /* 0x00000000000c7947 */ /* 0x000fec0003800000 */
.L_x_113:
[----:B------:R-:W0:Y:S01]  /*4630*/  MUFU.RSQ R0, -QNAN ;  /* 0xffc0000000007908 */ /* 0x000e220000001400 */
[----:B------:R-:W-:Y:S05]  /*4640*/  BRA `(.L_x_120) ;  /* 0x0000000000047947 */ /* 0x000fea0003800000 */
.L_x_112:
[----:B------:R-:W-:-:S07]  /*4650*/  FADD.FTZ R0, R3, R0 ;  /* 0x0000000003007221 */ /* 0x000fce0000010000 */
.L_x_120:
[----:B------:R-:W-:Y:S05]  /*4660*/  BSYNC.RECONVERGENT B0 ;  /* 0x0000000000007941 */ /* 0x000fea0003800200 */
.L_x_110:
[----:B------:R-:W-:-:S04]  /*4670*/  HFMA2 R3, -RZ, RZ, 0, 0 ;  /* 0x00000000ff037431 */ /* 0x000fc800000001ff */
[----:B0-----:R-:W-:Y:S05]  /*4680*/  RET.REL.NODEC R2 `(_Z12wholeDiamondPfS_i) ;  /* 0xffffffb8025c7950 */ /* 0x001fea0003c3ffff */
.L_x_121:
[----:B------:R-:W-:-:S00]  /*4690*/  BRA `(.L_x_121) ;  /* 0xfffffffc00fc7947 */ /* 0x000fc0000383ffff */
[----:B------:R-:W-:-:S00]  /*46a0*/  NOP ;  /* 0x0000000000007918 */ /* 0x000fc00000000000 */
        /* <DEDUP_REMOVED lines=13> */
.L_x_256:


//--------------------- .text._Z12downTrianglePfS_S_ --------------------------
	.section	.text._Z12downTrianglePfS_S_,"ax",@progbits
	.align	128
        .global         _Z12downTrianglePfS_S_
        .type           _Z12downTrianglePfS_S_,@function
        .size           _Z12downTrianglePfS_S_,(.L_x_257 - _Z12downTrianglePfS_S_)
        .other          _Z12downTrianglePfS_S_,@"STO_CUDA_ENTRY STV_DEFAULT"
_Z12downTrianglePfS_S_:
.text._Z12downTrianglePfS_S_:
[----:B------:R-:W-:Y:S01]  /*0000*/  LDC R1, c[0x0][0x37c] ;  /* 0x0000df00ff017b82 */ /* 0x000fe20000000800 */
[----:B------:R-:W0:Y:S07]  /*0010*/  S2R R7, SR_TID.X ;  /* 0x0000000000077919 */ /* 0x000e2e0000002100 */
[----:B------:R-:W0:Y:S01]  /*0020*/  S2UR UR4, SR_CTAID.X ;  /* 0x00000000000479c3 */ /* 0x000e220000002500 */
[----:B------:R-:W1:Y:S07]  /*0030*/  LDCU.64 UR6, c[0x0][0x358] ;  /* 0x00006b00ff0677ac */ /* 0x000e6e0008000a00 */
[----:B------:R-:W0:Y:S08]  /*0040*/  LDC R0, c[0x0][0x360] ;  /* 0x0000d800ff007b82 */ /* 0x000e300000000800 */
[----:B------:R-:W2:Y:S08]  /*0050*/  LDC R3, c[0x0][0x370] ;  /* 0x0000dc00ff037b82 */ /* 0x000eb00000000800 */
[----:B------:R-:W3:Y:S08]  /*0060*/  LDC.64 R4, c[0x0][0x388] ;  /* 0x0000e200ff047b82 */ /* 0x000ef00000000a00 */
[----:B------:R-:W4:Y:S01]  /*0070*/  LDC.64 R8, c[0x0][0x390] ;  /* 0x0000e400ff087b82 */ /* 0x000f220000000a00 */
[----:B0-----:R-:W-:-:S05]  /*0080*/  IMAD R10, R0, UR4, R7 ;  /* 0x00000004000a7c24 */ /* 0x001fca000f8e0207 */
[----:B------:R-:W-:Y:S01]  /*0090*/  IADD3 R2, PT, PT, R10, R0, RZ ;  /* 0x000000000a027210 */ /* 0x000fe20007ffe0ff */
[----:B--2---:R-:W-:-:S05]  /*00a0*/  IMAD R3, R0, R3, -0x1 ;  /* 0xffffffff00037424 */ /* 0x004fca00078e0203 */
[----:B------:R-:W-:Y:S01]  /*00b0*/  LOP3.LUT R3, R2, R3, RZ, 0xc0, !PT ;  /* 0x0000000302037212 */ /* 0x000fe200078ec0ff */
[----:B---3--:R-:W-:-:S06]  /*00c0*/  IMAD.WIDE R4, R10, 0x4, R4 ;  /* 0x000000040a047825 */ /* 0x008fcc00078e0204 */
[----:B-1----:R0:W2:Y:S01]  /*00d0*/  LDG.E R5, desc[UR6][R4.64] ;  /* 0x0000000604057981 */ /* 0x0020a2000c1e1900 */
[----:B----4-:R-:W-:-:S06]  /*00e0*/  IMAD.WIDE R8, R3, 0x4, R8 ;  /* 0x0000000403087825 */ /* 0x010fcc00078e0208 */
[----:B------:R1:W3:Y:S01]  /*00f0*/  LDG.E R8, desc[UR6][R8.64] ;  /* 0x0000000608087981 */ /* 0x0002e2000c1e1900 */
[----:B------:R-:W4:Y:S01]  /*0100*/  S2UR UR5, SR_CgaCtaId ;  /* 0x00000000000579c3 */ /* 0x000f220000008800 */
[----:B------:R-:W-:Y:S02]  /*0110*/  SHF.L.U32 R2, R7, 0x1d, RZ ;  /* 0x0000001d07027819 */ /* 0x000fe400000006ff */
[----:B------:R-:W-:Y:S02]  /*0120*/  IADD3 R12, PT, PT, R0, 0x4, RZ ;  /* 0x00000004000c7810 */ /* 0x000fe40007ffe0ff */
[----:B------:R-:W-:Y:S02]  /*0130*/  SHF.R.S32.HI R3, RZ, 0x1f, R2 ;  /* 0x0000001fff037819 */ /* 0x000fe40000011402 */
[----:B------:R-:W-:Y:S02]  /*0140*/  SHF.R.U32.HI R11, RZ, 0x1, R7 ;  /* 0x00000001ff0b7819 */ /* 0x000fe40000011607 */
[----:B------:R-:W-:-:S02]  /*0150*/  SHF.R.U32.HI R2, RZ, 0x1, R12 ;  /* 0x00000001ff027819 */ /* 0x000fc4000001160c */
[----:B------:R-:W-:Y:S01]  /*0160*/  LOP3.LUT R3, R3, R12, RZ, 0xc0, !PT ;  /* 0x0000000c03037212 */ /* 0x000fe200078ec0ff */
[----:B------:R-:W-:Y:S01]  /*0170*/  UMOV UR4, 0x400 ;  /* 0x0000040000047882 */ /* 0x000fe20000000000 */
[----:B------:R-:W-:Y:S02]  /*0180*/  LOP3.LUT R6, R7, 0x3, RZ, 0xc0, !PT ;  /* 0x0000000307067812 */ /* 0x000fe400078ec0ff */
[----:B------:R-:W-:Y:S02]  /*0190*/  LOP3.LUT R11, R11, 0x1fe, RZ, 0xc0, !PT ;  /* 0x000001fe0b0b7812 */ /* 0x000fe400078ec0ff */
[----:B------:R-:W-:-:S04]  /*01a0*/  IADD3 R3, PT, PT, R2, R3, RZ ;  /* 0x0000000302037210 */ /* 0x000fc80007ffe0ff */
[C---:B0-----:R-:W-:Y:S01]  /*01b0*/  IADD3 R4, PT, PT, R3.reuse, R6, -R11 ;  /* 0x0000000603047210 */ /* 0x041fe20007ffe80b */
[----:B----4-:R-:W-:Y:S01]  /*01c0*/  ULEA UR4, UR5, UR4, 0x18 ;  /* 0x0000000405047291 */ /* 0x010fe2000f8ec0ff */
[----:B------:R-:W-:-:S05]  /*01d0*/  IADD3 R3, PT, PT, R3, R11, R6 ;  /* 0x0000000b03037210 */ /* 0x000fca0007ffe006 */
[----:B------:R-:W-:Y:S02]  /*01e0*/  LEA R4, R4, UR4, 0x2 ;  /* 0x0000000404047c11 */ /* 0x000fe4000f8e10ff */
[----:B------:R-:W-:Y:S02]  /*01f0*/  LEA R3, R3, UR4, 0x2 ;  /* 0x0000000403037c11 */ /* 0x000fe4000f8e10ff */
[----:B------:R-:W-:Y:S02]  /*0200*/  ISETP.GE.U32.AND P0, PT, R0, 0x2, PT ;  /* 0x000000020000780c */ /* 0x000fe40003f06070 */
[----:B-1----:R-:W-:Y:S01]  /*0210*/  LEA R9, R7, UR4, 0x2 ;  /* 0x0000000407097c11 */ /* 0x002fe2000f8e10ff */
[----:B--2---:R0:W-:Y:S04]  /*0220*/  STS [R4+-0x10], R5 ;  /* 0xfffff00504007388 */ /* 0x0041e80000000800 */
[----:B---3--:R0:W-:Y:S06]  /*0230*/  STS [R3], R8 ;  /* 0x0000000803007388 */ /* 0x0081ec0000000800 */
[----:B------:R-:W-:Y:S05]  /*0240*/  @!P0 BRA `(.L_x_122) ;  /* 0x0000001800b88947 */ /* 0x000fea0003800000 */
[----:B0-----:R-:W-:Y:S01]  /*0250*/  IADD3 R8, PT, PT, R2, -0x2, RZ ;  /* 0xfffffffe02087810 */ /* 0x001fe20007ffe0ff */
        /* <DEDUP_REMOVED lines=31> */
[----:B------:R-:W-:Y:S05]  /*0450*/  CALL.REL.NOINC `($__internal_1_$__cuda_sm3x_div_rn_noftz_f32_slowpath) ;  /* 0x0000001800487944 */ /* 0x000fea0003c00000 */
[----:B------:R-:W-:-:S07]  /*0460*/  MOV R3, R0 ;  /* 0x0000000000037202 */ /* 0x000fce0000000f00 */
.L_x_127:
[----:B------:R-:W-:Y:S05]  /*0470*/  BSYNC.RECONVERGENT B3 ;  /* 0x0000000000037941 */ /* 0x000fea0003800200 */
.L_x_126:
        /* <DEDUP_REMOVED lines=16> */
[----:B------:R-:W-:Y:S05]  /*0580*/  CALL.REL.NOINC `($__internal_1_$__cuda_sm3x_div_rn_noftz_f32_slowpath) ;  /* 0x0000001400fc7944 */ /* 0x000fea0003c00000 */
.L_x_129:
[----:B------:R-:W-:Y:S05]  /*0590*/  BSYNC.RECONVERGENT B3 ;  /* 0x0000000000037941 */ /* 0x000fea0003800200 */
.L_x_128:
        /* <DEDUP_REMOVED lines=19> */
.L_x_131:
[----:B------:R-:W-:Y:S05]  /*06d0*/  BSYNC.RECONVERGENT B3 ;  /* 0x0000000000037941 */ /* 0x000fea0003800200 */
.L_x_130:
[----:B------:R-:W0:Y:S01]  /*06e0*/  LDCU UR4, c[0x3][0x10] ;  /* 0x00c00200ff0477ac */ /* 0x000e220008000800 */
[----:B------:R-:W-:-:S04]  /*06f0*/  FADD R0, R3, R0 ;  /* 0x0000000003007221 */ /* 0x000fc80000000000 */
[----:B0-----:R-:W-:-:S05]  /*0700*/  FFMA R21, -R0, UR4, R21 ;  /* 0x0000000400157c23 */ /* 0x001fca0008000115 */
[----:B------:R0:W-:Y:S02]  /*0710*/  STS [R6+0x8], R21 ;  /* 0x0000081506007388 */ /* 0x0001e40000000800 */
.L_x_125:
[----:B------:R-:W-:Y:S05]  /*0720*/  BSYNC.RECONVERGENT B2 ;  /* 0x0000000000027941 */ /* 0x000fea0003800200 */
.L_x_124:
[----:B------:R-:W-:Y:S01]  /*0730*/  IADD3 R0, PT, PT, R2, -0x4, RZ ;  /* 0xfffffffc02007810 */ /* 0x000fe20007ffe0ff */
[----:B------:R-:W-:Y:S03]  /*0740*/  BSSY.RECONVERGENT B2, `(.L_x_132) ;  /* 0x0000045000027945 */ /* 0x000fe60003800200 */
[----:B------:R-:W-:-:S04]  /*0750*/  ISETP.GE.AND P0, PT, R0, R5, PT ;  /* 0x000000050000720c */ /* 0x000fc80003f06270 */
[----:B------:R-:W-:-:S13]  /*0760*/  ISETP.LT.OR P0, PT, R7, R0, P0 ;  /* 0x000000000700720c */ /* 0x000fda0000701670 */
[----:B------:R-:W-:Y:S05]  /*0770*/  @P0 BRA `(.L_x_133) ;  /* 0x0000000400040947 */ /* 0x000fea0003800000 */
[----:B------:R-:W1:Y:S01]  /*0780*/  LDS R24, [R6+0x4] ;  /* 0x0000040006187984 */ /* 0x000e620000000800 */
[----:B------:R-:W2:Y:S01]  /*0790*/  MUFU.RCP R11, R4 ;  /* 0x00000004000b7308 */ /* 0x000ea20000001000 */
[----:B------:R-:W-:Y:S02]  /*07a0*/  BSSY.RECONVERGENT B3, `(.L_x_134) ;  /* 0x0000013000037945 */ /* 0x000fe40003800200 */
[----:B0-----:R-:W0:Y:S04]  /*07b0*/  LDS R21, [R6+0xc] ;  /* 0x00000c0006157984 */ /* 0x001e280000000800 */
[----:B------:R3:W4:Y:S04]  /*07c0*/  LDS R23, [R6] ;  /* 0x0000000006177984 */ /* 0x0007280000000800 */
[----:B------:R3:W3:Y:S04]  /*07d0*/  LDS R3, [R6+0x8] ;  /* 0x0000080006037984 */ /* 0x0006e80000000800 */
[----:B------:R0:W3:Y:S01]  /*07e0*/  LDS R22, [R9+0x8] ;  /* 0x0000080009167984 */ /* 0x0000e20000000800 */
[----:B--2---:R-:W-:-:S03]  /*07f0*/  FFMA R8, -R4, R11, 1 ;  /* 0x3f80000004087423 */ /* 0x004fc6000000010b */
[----:B------:R2:W2:Y:S01]  /*0800*/  LDS R20, [R6+0x10] ;  /* 0x0000100006147984 */ /* 0x0004a20000000800 */
[----:B------:R-:W-:Y:S01]  /*0810*/  FFMA R8, R11, R8, R11 ;  /* 0x000000080b087223 */ /* 0x000fe2000000000b */
[----:B-1----:R-:W-:-:S04]  /*0820*/  FMUL R0, R24, R24 ;  /* 0x0000001818007220 */ /* 0x002fc80000400000 */
        /* <DEDUP_REMOVED lines=8> */
[----:B------:R-:W-:Y:S05]  /*08b0*/  CALL.REL.NOINC `($__internal_1_$__cuda_sm3x_div_rn_noftz_f32_slowpath) ;  /* 0x0000001400307944 */ /* 0x000fea0003c00000 */
[----:B------:R-:W-:-:S07]  /*08c0*/  MOV R8, R0 ;  /* 0x0000000000087202 */ /* 0x000fce0000000f00 */
.L_x_135:
[----:B------:R-:W-:Y:S05]  /*08d0*/  BSYNC.RECONVERGENT B3 ;  /* 0x0000000000037941 */ /* 0x000fea0003800200 */
.L_x_134:
        /* <DEDUP_REMOVED lines=17> */
[----:B------:R-:W-:-:S07]  /*09f0*/  MOV R11, R0 ;  /* 0x00000000000b7202 */ /* 0x000fce0000000f00 */
.L_x_137:
[----:B------:R-:W-:Y:S05]  /*0a00*/  BSYNC.RECONVERGENT B3 ;  /* 0x0000000000037941 */ /* 0x000fea0003800200 */
.L_x_136:
        /* <DEDUP_REMOVED lines=19> */
.L_x_139:
[----:B------:R-:W-:Y:S05]  /*0b40*/  BSYNC.RECONVERGENT B3 ;  /* 0x0000000000037941 */ /* 0x000fea0003800200 */
.L_x_138:
[----:B------:R-:W0:Y:S01]  /*0b50*/  LDCU UR4, c[0x3][0x10] ;  /* 0x00c00200ff0477ac */ /* 0x000e220008000800 */
[----:B------:R-:W-:-:S04]  /*0b60*/  FADD R3, R8, R0 ;  /* 0x0000000008037221 */ /* 0x000fc80000000000 */
[----:B0-----:R-:W-:-:S05]  /*0b70*/  FFMA R22, -R3, UR4, R22 ;  /* 0x0000000403167c23 */ /* 0x001fca0008000116 */
[----:B------:R1:W-:Y:S02]  /*0b80*/  STS [R9+0x8], R22 ;  /* 0x0000081609007388 */ /* 0x0003e40000000800 */
.L_x_133:
[----:B------:R-:W-:Y:S05]  /*0b90*/  BSYNC.RECONVERGENT B2 ;  /* 0x0000000000027941 */ /* 0x000fea0003800200 */
.L_x_132:
[----:B------:R-:W-:Y:S01]  /*0ba0*/  BAR.SYNC.DEFER_BLOCKING 0x0 ;  /* 0x0000000000007b1d */ /* 0x000fe20000010000 */
[----:B------:R-:W-:-:S07]  /*0bb0*/  IADD3 R8, PT, PT, R2, -0x6, RZ ;  /* 0xfffffffa02087810 */ /* 0x000fce0007ffe0ff */
.L_x_123:
[----:B------:R-:W2:Y:S01]  /*0bc0*/  LDC R3, c[0x3][0x4] ;  /* 0x00c00100ff037b82 */ /* 0x000ea20000000800 */
[----:B------:R-:W-:Y:S01]  /*0bd0*/  ISETP.GE.U32.AND P0, PT, R19, 0x4, PT ;  /* 0x000000041300780c */ /* 0x000fe20003f06070 */
[----:B------:R-:W3:Y:S06]  /*0be0*/  LDCU UR5, c[0x3][0x10] ;  /* 0x00c00200ff0577ac */ /* 0x000eec0008000800 */
[----:B------:R-:W4:Y:S06]  /*0bf0*/  LDC R2, c[0x3][0x8] ;  /* 0x00c00200ff027b82 */ /* 0x000f2c0000000800 */
[----:B------:R-:W-:Y:S05]  /*0c00*/  @!P0 BRA `(.L_x_122) ;  /* 0x0000001000488947 */ /* 0x000fea0003800000 */
.L_x_172:
[----:B------:R-:W-:Y:S01]  /*0c10*/  ISETP.GE.AND P0, PT, R8, R5, PT ;  /* 0x000000050800720c */ /* 0x000fe20003f06270 */
[----:B------:R-:W-:Y:S03]  /*0c20*/  BSSY.RECONVERGENT B2, `(.L_x_140) ;  /* 0x0000040000027945 */ /* 0x000fe60003800200 */
[----:B------:R-:W-:-:S13]  /*0c30*/  ISETP.LT.OR P0, PT, R7, R8, P0 ;  /* 0x000000080700720c */ /* 0x000fda0000701670 */
[----:B0--3--:R-:W-:Y:S05]  /*0c40*/  @P0 BRA `(.L_x_141) ;  /* 0x0000000000f40947 */ /* 0x009fea0003800000 */
[----:B------:R-:W5:Y:S01]  /*0c50*/  LDS R24, [R9+0x4] ;  /* 0x0000040009187984 */ /* 0x000f620000000800 */
[----:B------:R-:W3:Y:S01]  /*0c60*/  MUFU.RCP R19, R4 ;  /* 0x0000000400137308 */ /* 0x000ee20000001000 */
[----:B------:R-:W-:Y:S02]  /*0c70*/  BSSY.RECONVERGENT B3, `(.L_x_142) ;  /* 0x0000012000037945 */ /* 0x000fe40003800200 */
[----:B0-----:R-:W0:Y:S04]  /*0c80*/  LDS R21, [R9+0xc] ;  /* 0x00000c0009157984 */ /* 0x001e280000000800 */
[----:B------:R0:W2:Y:S04]  /*0c90*/  LDS R23, [R9] ;  /* 0x0000000009177984 */ /* 0x0000a80000000800 */
[----:B-1----:R1:W1:Y:S04]  /*0ca0*/  LDS R22, [R9+0x8] ;  /* 0x0000080009167984 */ /* 0x0022680000000800 */
[----:B------:R0:W1:Y:S01]  /*0cb0*/  LDS R20, [R9+0x10] ;  /* 0x0000100009147984 */ /* 0x0000620000000800 */
[----:B---3--:R-:W-:-:S04]  /*0cc0*/  FFMA R12, -R4, R19, 1 ;  /* 0x3f800000040c7423 */ /* 0x008fc80000000113 */
[----:B------:R-:W-:Y:S01]  /*0cd0*/  FFMA R19, R19, R12, R19 ;  /* 0x0000000c13137223 */ /* 0x000fe20000000013 */
[----:B-----5:R-:W-:-:S04]  /*0ce0*/  FMUL R0, R24, R24 ;  /* 0x0000001818007220 */ /* 0x020fc80000400000 */
[----:B0-----:R-:W-:-:S04]  /*0cf0*/  FFMA R25, R21, R21, -R0 ;  /* 0x0000001515197223 */ /* 0x001fc80000000800 */
[----:B------:R-:W0:Y:S01]  /*0d00*/  FCHK P0, R25, R4 ;  /* 0x0000000419007302 */ /* 0x000e220000000000 */
[----:B------:R-:W-:-:S04]  /*0d10*/  FFMA R0, R19, R25, RZ ;  /* 0x0000001913007223 */ /* 0x000fc800000000ff */
[----:B------:R-:W-:-:S04]  /*0d20*/  FFMA R11, -R4, R0, R25 ;  /* 0x00000000040b7223 */ /* 0x000fc80000000119 */
[----:B------:R-:W-:Y:S01]  /*0d30*/  FFMA R19, R19, R11, R0 ;  /* 0x0000000b13137223 */ /* 0x000fe20000000000 */
[----:B012---:R-:W-:Y:S06]  /*0d40*/  @!P0 BRA `(.L_x_143) ;  /* 0x0000000000108947 */ /* 0x007fec0003800000 */
[----:B------:R-:W-:Y:S02]  /*0d50*/  MOV R16, R4 ;  /* 0x0000000400107202 */ /* 0x000fe40000000f00 */
[----:B------:R-:W-:-:S07]  /*0d60*/  MOV R12, 0xd80 ;  /* 0x00000d80000c7802 */ /* 0x000fce0000000f00 */
[----:B----4-:R-:W-:Y:S05]  /*0d70*/  CALL.REL.NOINC `($__internal_1_$__cuda_sm3x_div_rn_noftz_f32_slowpath) ;  /* 0x0000001000007944 */ /* 0x010fea0003c00000 */
[----:B------:R-:W-:-:S07]  /*0d80*/  MOV R19, R0 ;  /* 0x0000000000137202 */ /* 0x000fce0000000f00 */
.L_x_143:
[----:B------:R-:W-:Y:S05]  /*0d90*/  BSYNC.RECONVERGENT B3 ;  /* 0x0000000000037941 */ /* 0x000fea0003800200 */
.L_x_142:
[----:B------:R-:W0:Y:S01]  /*0da0*/  MUFU.RCP R12, R3 ;  /* 0x00000003000c7308 */ /* 0x000e220000001000 */
[----:B------:R-:W-:Y:S01]  /*0db0*/  FADD R0, R24, R21 ;  /* 0x0000001518007221 */ /* 0x000fe20000000000 */
[----:B------:R-:W-:Y:S01]  /*0dc0*/  FADD R11, R22, R22 ;  /* 0x00000016160b7221 */ /* 0x000fe20000000000 */
[----:B------:R-:W-:Y:S03]  /*0dd0*/  BSSY.RECONVERGENT B3, `(.L_x_144) ;  /* 0x000000e000037945 */ /* 0x000fe60003800200 */
[----:B------:R-:W-:-:S04]  /*0de0*/  FADD R25, R0, -R11 ;  /* 0x8000000b00197221 */ /* 0x000fc80000000000 */
        /* <DEDUP_REMOVED lines=10> */
[----:B----4-:R-:W-:Y:S05]  /*0e90*/  CALL.REL.NOINC `($__internal_1_$__cuda_sm3x_div_rn_noftz_f32_slowpath) ;  /* 0x0000000c00b87944 */ /* 0x010fea0003c00000 */
[----:B------:R-:W-:-:S07]  /*0ea0*/  MOV R12, R0 ;  /* 0x00000000000c7202 */ /* 0x000fce0000000f00 */
.L_x_145:
[----:B------:R-:W-:Y:S05]  /*0eb0*/  BSYNC.RECONVERGENT B3 ;  /* 0x0000000000037941 */ /* 0x000fea0003800200 */
.L_x_144:
[----:B----4-:R-:W0:Y:S01]  /*0ec0*/  MUFU.RCP R11, R2 ;  /* 0x00000002000b7308 */ /* 0x010e220000001000 */
[----:B------:R-:W-:Y:S01]  /*0ed0*/  FFMA R23, R24, -4, R23 ;  /* 0xc080000018177823 */ /* 0x000fe20000000017 */
[----:B------:R-:W-:Y:S01]  /*0ee0*/  BSSY.RECONVERGENT B3, `(.L_x_146) ;  /* 0x0000010000037945 */ /* 0x000fe20003800200 */
[----:B------:R-:W-:Y:S02]  /*0ef0*/  FADD R19, R12, R19 ;  /* 0x000000130c137221 */ /* 0x000fe40000000000 */
[----:B------:R-:W-:-:S04]  /*0f00*/  FFMA R0, R22, 6, R23 ;  /* 0x40c0000016007823 */ /* 0x000fc80000000017 */
[----:B------:R-:W-:-:S04]  /*0f10*/  FFMA R21, R21, -4, R0 ;  /* 0xc080000015157823 */ /* 0x000fc80000000000 */
[----:B------:R-:W-:-:S04]  /*0f20*/  FADD R25, R20, R21 ;  /* 0x0000001514197221 */ /* 0x000fc80000000000 */
        /* <DEDUP_REMOVED lines=11> */
.L_x_147:
[----:B------:R-:W-:Y:S05]  /*0fe0*/  BSYNC.RECONVERGENT B3 ;  /* 0x0000000000037941 */ /* 0x000fea0003800200 */
.L_x_146:
[----:B------:R-:W-:-:S04]  /*0ff0*/  FADD R19, R19, R0 ;  /* 0x0000000013137221 */ /* 0x000fc80000000000 */
[----:B------:R-:W-:-:S05]  /*1000*/  FFMA R19, -R19, UR5, R22 ;  /* 0x0000000513137c23 */ /* 0x000fca0008000116 */
[----:B------:R0:W-:Y:S02]  /*1010*/  STS [R6+0x8], R19 ;  /* 0x0000081306007388 */ /* 0x0001e40000000800 */
.L_x_141:
[----:B---3--:R-:W-:Y:S05]  /*1020*/  BSYNC.RECONVERGENT B2 ;  /* 0x0000000000027941 */ /* 0x008fea0003800200 */
.L_x_140:
[----:B------:R-:W-:Y:S01]  /*1030*/  IADD3 R0, PT, PT, R8, -0x2, RZ ;  /* 0xfffffffe08007810 */ /* 0x000fe20007ffe0ff */
[----:B------:R-:W-:Y:S03]  /*1040*/  BSSY.RECONVERGENT B2, `(.L_x_148) ;  /* 0x0000042000027945 */ /* 0x000fe60003800200 */
[----:B------:R-:W-:-:S04]  /*1050*/  ISETP.GE.AND P0, PT, R0, R5, PT ;  /* 0x000000050000720c */ /* 0x000fc80003f06270 */
[----:B------:R-:W-:-:S13]  /*1060*/  ISETP.LT.OR P0, PT, R7, R0, P0 ;  /* 0x000000000700720c */ /* 0x000fda0000701670 */
[----:B------:R-:W-:Y:S05]  /*1070*/  @P0 BRA `(.L_x_149) ;  /* 0x0000000000f80947 */ /* 0x000fea0003800000 */
[----:B------:R-:W3:Y:S01]  /*1080*/  LDS R26, [R6+0x4] ;  /* 0x00000400061a7984 */ /* 0x000ee20000000800 */
[----:B0-----:R-:W0:Y:S01]  /*1090*/  MUFU.RCP R19, R4 ;  /* 0x0000000400137308 */ /* 0x001e220000001000 */
[----:B------:R-:W-:Y:S02]  /*10a0*/  BSSY.RECONVERGENT B3, `(.L_x_150) ;  /* 0x0000013000037945 */ /* 0x000fe40003800200 */
[----:B------:R-:W5:Y:S04]  /*10b0*/  LDS R24, [R6+0xc] ;  /* 0x00000c0006187984 */ /* 0x000f680000000800 */
[----:B------:R0:W2:Y:S04]  /*10c0*/  LDS R23, [R6] ;  /* 0x0000000006177984 */ /* 0x0000a80000000800 */
[----:B-1----:R1:W1:Y:S04]  /*10d0*/  LDS R22, [R6+0x8] ;  /* 0x0000080006167984 */ /* 0x0022680000000800 */
[----:B------:R1:W1:Y:S01]  /*10e0*/  LDS R21, [R9+0x8] ;  /* 0x0000080009157984 */ /* 0x0002620000000800 */
[----:B0-----:R-:W-:-:S03]  /*10f0*/  FFMA R0, -R4, R19, 1 ;  /* 0x3f80000004007423 */ /* 0x001fc60000000113 */
[----:B------:R0:W0:Y:S01]  /*1100*/  LDS R20, [R6+0x10] ;  /* 0x0000100006147984 */ /* 0x0000220000000800 */
[----:B------:R-:W-:Y:S01]  /*1110*/  FFMA R19, R19, R0, R19 ;  /* 0x0000000013137223 */ /* 0x000fe20000000013 */
[----:B---3--:R-:W-:-:S04]  /*1120*/  FMUL R11, R26, R26 ;  /* 0x0000001a1a0b7220 */ /* 0x008fc80000400000 */
[----:B-----5:R-:W-:-:S04]  /*1130*/  FFMA R25, R24, R24, -R11 ;  /* 0x0000001818197223 */ /* 0x020fc8000000080b */
[----:B------:R-:W3:Y:S01]  /*1140*/  FCHK P0, R25, R4 ;  /* 0x0000000419007302 */ /* 0x000ee20000000000 */
[----:B------:R-:W-:-:S04]  /*1150*/  FFMA R0, R19, R25, RZ ;  /* 0x0000001913007223 */ /* 0x000fc800000000ff */
[----:B------:R-:W-:-:S04]  /*1160*/  FFMA R11, -R4, R0, R25 ;  /* 0x00000000040b7223 */ /* 0x000fc80000000119 */
[----:B------:R-:W-:Y:S01]  /*1170*/  FFMA R19, R19, R11, R0 ;  /* 0x0000000b13137223 */ /* 0x000fe20000000000 */
[----:B0123--:R-:W-:Y:S06]  /*1180*/  @!P0 BRA `(.L_x_151) ;  /* 0x0000000000108947 */ /* 0x00ffec0003800000 */
[----:B------:R-:W-:Y:S02]  /*1190*/  MOV R16, R4 ;  /* 0x0000000400107202 */ /* 0x000fe40000000f00 */
[----:B------:R-:W-:-:S07]  /*11a0*/  MOV R12, 0x11c0 ;  /* 0x000011c0000c7802 */ /* 0x000fce0000000f00 */
[----:B----4-:R-:W-:Y:S05]  /*11b0*/  CALL.REL.NOINC `($__internal_1_$__cuda_sm3x_div_rn_noftz_f32_slowpath) ;  /* 0x0000000800f07944 */ /* 0x010fea0003c00000 */
[----:B------:R-:W-:-:S07]  /*11c0*/  MOV R19, R0 ;  /* 0x0000000000137202 */ /* 0x000fce0000000f00 */
.L_x_151:
[----:B------:R-:W-:Y:S05]  /*11d0*/  BSYNC.RECONVERGENT B3 ;  /* 0x0000000000037941 */ /* 0x000fea0003800200 */
.L_x_150:
        /* <DEDUP_REMOVED lines=17> */
.L_x_153:
[----:B------:R-:W-:Y:S05]  /*12f0*/  BSYNC.RECONVERGENT B3 ;  /* 0x0000000000037941 */ /* 0x000fea0003800200 */
.L_x_152:
        /* <DEDUP_REMOVED lines=18> */
.L_x_155:
[----:B------:R-:W-:Y:S05]  /*1420*/  BSYNC.RECONVERGENT B3 ;  /* 0x0000000000037941 */ /* 0x000fea0003800200 */
.L_x_154:
[----:B------:R-:W-:-:S04]  /*1430*/  FADD R0, R19, R0 ;  /* 0x0000000013007221 */ /* 0x000fc80000000000 */
[----:B------:R-:W-:-:S05]  /*1440*/  FFMA R0, -R0, UR5, R21 ;  /* 0x0000000500007c23 */ /* 0x000fca0008000115 */
[----:B------:R3:W-:Y:S02]  /*1450*/  STS [R9+0x8], R0 ;  /* 0x0000080009007388 */ /* 0x0007e40000000800 */
.L_x_149:
[----:B------:R-:W-:Y:S05]  /*1460*/  BSYNC.RECONVERGENT B2 ;  /* 0x0000000000027941 */ /* 0x000fea0003800200 */
.L_x_148:
[----:B---3--:R-:W-:Y:S01]  /*1470*/  IADD3 R0, PT, PT, R8, -0x4, RZ ;  /* 0xfffffffc08007810 */ /* 0x008fe20007ffe0ff */
[----:B------:R-:W-:Y:S03]  /*1480*/  BAR.SYNC.DEFER_BLOCKING 0x0 ;  /* 0x0000000000007b1d */ /* 0x000fe60000010000 */
[----:B------:R-:W-:-:S03]  /*1490*/  ISETP.GE.AND P0, PT, R0, R5, PT ;  /* 0x000000050000720c */ /* 0x000fc60003f06270 */
[----:B------:R-:W-:Y:S01]  /*14a0*/  BSSY.RECONVERGENT B2, `(.L_x_156) ;  /* 0x0000040000027945 */ /* 0x000fe20003800200 */
        /* <DEDUP_REMOVED lines=9> */
[----:B0-----:R-:W-:-:S04]  /*1540*/  FFMA R12, -R4, R19, 1 ;  /* 0x3f800000040c7423 */ /* 0x001fc80000000113 */
[----:B------:R-:W-:Y:S01]  /*1550*/  FFMA R19, R19, R12, R19 ;  /* 0x0000000c13137223 */ /* 0x000fe20000000013 */
[----:B---3--:R-:W-:-:S04]  /*1560*/  FMUL R0, R24, R24 ;  /* 0x0000001818007220 */ /* 0x008fc80000400000 */
[----:B-----5:R-:W-:-:S04]  /*1570*/  FFMA R25, R21, R21, -R0 ;  /* 0x0000001515197223 */ /* 0x020fc80000000800 */
        /* <DEDUP_REMOVED lines=9> */
.L_x_159:
[----:B------:R-:W-:Y:S05]  /*1610*/  BSYNC.RECONVERGENT B3 ;  /* 0x0000000000037941 */ /* 0x000fea0003800200 */
.L_x_158:
        /* <DEDUP_REMOVED lines=17> */
.L_x_161:
[----:B------:R-:W-:Y:S05]  /*1730*/  BSYNC.RECONVERGENT B3 ;  /* 0x0000000000037941 */ /* 0x000fea0003800200 */
.L_x_160:
        /* <DEDUP_REMOVED lines=18> */
.L_x_163:
[----:B------:R-:W-:Y:S05]  /*1860*/  BSYNC.RECONVERGENT B3 ;  /* 0x0000000000037941 */ /* 0x000fea0003800200 */
.L_x_162:
[----:B------:R-:W-:-:S04]  /*1870*/  FADD R19, R19, R0 ;  /* 0x0000000013137221 */ /* 0x000fc80000000000 */
[----:B------:R-:W-:-:S05]  /*1880*/  FFMA R19, -R19, UR5, R22 ;  /* 0x0000000513137c23 */ /* 0x000fca0008000116 */
[----:B------:R3:W-:Y:S02]  /*1890*/  STS [R6+0x8], R19 ;  /* 0x0000081306007388 */ /* 0x0007e40000000800 */
.L_x_157:
[----:B------:R-:W-:Y:S05]  /*18a0*/  BSYNC.RECONVERGENT B2 ;  /* 0x0000000000027941 */ /* 0x000fea0003800200 */
.L_x_156:
[----:B------:R-:W-:Y:S01]  /*18b0*/  IADD3 R0, PT, PT, R8, -0x6, RZ ;  /* 0xfffffffa08007810 */ /* 0x000fe20007ffe0ff */
[----:B------:R-:W-:Y:S03]  /*18c0*/  BSSY.RECONVERGENT B2, `(.L_x_164) ;  /* 0x0000042000027945 */ /* 0x000fe60003800200 */
[----:B------:R-:W-:-:S04]  /*18d0*/  ISETP.GE.AND P0, PT, R0, R5, PT ;  /* 0x000000050000720c */ /* 0x000fc80003f06270 */
[----:B------:R-:W-:-:S13]  /*18e0*/  ISETP.LT.OR P0, PT, R7, R0, P0 ;  /* 0x000000000700720c */ /* 0x000fda0000701670 */
[----:B------:R-:W-:Y:S05]  /*18f0*/  @P0 BRA `(.L_x_165) ;  /* 0x0000000000f80947 */ /* 0x000fea0003800000 */
[----:B------:R-:W5:Y:S01]  /*1900*/  LDS R26, [R6+0x4] ;  /* 0x00000400061a7984 */ /* 0x000f620000000800 */
[----:B0--3--:R-:W0:Y:S01]  /*1910*/  MUFU.RCP R19, R4 ;  /* 0x0000000400137308 */ /* 0x009e220000001000 */
[----:B------:R-:W-:Y:S02]  /*1920*/  BSSY.RECONVERGENT B3, `(.L_x_166) ;  /* 0x0000013000037945 */ /* 0x000fe40003800200 */
[----:B------:R-:W3:Y:S04]  /*1930*/  LDS R24, [R6+0xc] ;  /* 0x00000c0006187984 */ /* 0x000ee80000000800 */
[----:B------:R0:W2:Y:S04]  /*1940*/  LDS R23, [R6] ;  /* 0x0000000006177984 */ /* 0x0000a80000000800 */
[----:B-1----:R1:W1:Y:S04]  /*1950*/  LDS R22, [R6+0x8] ;  /* 0x0000080006167984 */ /* 0x0022680000000800 */
[----:B------:R1:W1:Y:S01]  /*1960*/  LDS R21, [R9+0x8] ;  /* 0x0000080009157984 */ /* 0x0002620000000800 */
[----:B0-----:R-:W-:-:S03]  /*1970*/  FFMA R0, -R4, R19, 1 ;  /* 0x3f80000004007423 */ /* 0x001fc60000000113 */
[----:B------:R0:W0:Y:S01]  /*1980*/  LDS R20, [R6+0x10] ;  /* 0x0000100006147984 */ /* 0x0000220000000800 */
[----:B------:R-:W-:Y:S01]  /*1990*/  FFMA R19, R19, R0, R19 ;  /* 0x0000000013137223 */ /* 0x000fe20000000013 */
[----:B-----5:R-:W-:-:S04]  /*19a0*/  FMUL R11, R26, R26 ;  /* 0x0000001a1a0b7220 */ /* 0x020fc80000400000 */
[----:B---3--:R-:W-:-:S04]  /*19b0*/  FFMA R25, R24, R24, -R11 ;  /* 0x0000001818197223 */ /* 0x008fc8000000080b */
        /* <DEDUP_REMOVED lines=9> */
.L_x_167:
[----:B------:R-:W-:Y:S05]  /*1a50*/  BSYNC.RECONVERGENT B3 ;  /* 0x0000000000037941 */ /* 0x000fea0003800200 */
.L_x_166:
        /* <DEDUP_REMOVED lines=17> */
.L_x_169:
[----:B------:R-:W-:Y:S05]  /*1b70*/  BSYNC.RECONVERGENT B3 ;  /* 0x0000000000037941 */ /* 0x000fea0003800200 */
.L_x_168:
        /* <DEDUP_REMOVED lines=18> */
.L_x_171:
[----:B------:R-:W-:Y:S05]  /*1ca0*/  BSYNC.RECONVERGENT B3 ;  /* 0x0000000000037941 */ /* 0x000fea0003800200 */
.L_x_170:
[----:B------:R-:W-:-:S04]  /*1cb0*/  FADD R0, R19, R0 ;  /* 0x0000000013007221 */ /* 0x000fc80000000000 */
[----:B------:R-:W-:-:S05]  /*1cc0*/  FFMA R0, -R0, UR5, R21 ;  /* 0x0000000500007c23 */ /* 0x000fca0008000115 */
[----:B------:R0:W-:Y:S02]  /*1cd0*/  STS [R9+0x8], R0 ;  /* 0x0000080009007388 */ /* 0x0001e40000000800 */
.L_x_165:
[----:B------:R-:W-:Y:S05]  /*1ce0*/  BSYNC.RECONVERGENT B2 ;  /* 0x0000000000027941 */ /* 0x000fea0003800200 */
.L_x_164:
[----:B------:R-:W-:Y:S01]  /*1cf0*/  BAR.SYNC.DEFER_BLOCKING 0x0 ;  /* 0x0000000000007b1d */ /* 0x000fe20000010000 */
[C---:B------:R-:W-:Y:S02]  /*1d00*/  ISETP.GT.AND P0, PT, R8.reuse, 0x8, PT ;  /* 0x000000080800780c */ /* 0x040fe40003f04270 */
[----:B------:R-:W-:-:S11]  /*1d10*/  IADD3 R8, PT, PT, R8, -0x8, RZ ;  /* 0xfffffff808087810 */ /* 0x000fd60007ffe0ff */
[----:B------:R-:W-:Y:S05]  /*1d20*/  @P0 BRA `(.L_x_172) ;  /* 0xffffffec00b80947 */ /* 0x000fea000383ffff */
.L_x_122:
[----:B01----:R-:W0:Y:S01]  /*1d30*/  LDS R9, [R9+0x8] ;  /* 0x0000080009097984 */ /* 0x003e220000000800 */
[----:B--2-4-:R-:W1:Y:S02]  /*1d40*/  LDC.64 R2, c[0x0][0x380] ;  /* 0x0000e000ff027b82 */ /* 0x014e640000000a00 */
[----:B-1----:R-:W-:-:S05]  /*1d50*/  IMAD.WIDE R10, R10, 0x4, R2 ;  /* 0x000000040a0a7825 */ /* 0x002fca00078e0202 */
[----:B0-----:R-:W-:Y:S01]  /*1d60*/  STG.E desc[UR6][R10.64], R9 ;  /* 0x000000090a007986 */ /* 0x001fe2000c101906 */
[----:B---3--:R-:W-:Y:S05]  /*1d70*/  EXIT ;  /* 0x000000000000794d */ /* 0x008fea0003800000 */
        .weak           $__internal_1_$__cuda_sm3x_div_rn_noftz_f32_slowpath
        .type           $__internal_1_$__cuda_sm3x_div_rn_noftz_f32_slowpath,@function
        .size           $__internal_1_$__cuda_sm3x_div_rn_noftz_f32_slowpath,(.L_x_257 - $__internal_1_$__cuda_sm3x_div_rn_noftz_f32_slowpath)
$__internal_1_$__cuda_sm3x_div_rn_noftz_f32_slowpath:
        /* <DEDUP_REMOVED lines=34> */
.L_x_174:
[----:B------:R-:W-:Y:S01]  /*1fa0*/  LEA R27, R11, 0xc0800000, 0x17 ;  /* 0xc08000000b1b7811 */ /* 0x000fe200078eb8ff */
[----:B------:R-:W-:Y:S01]  /*1fb0*/  BSSY.RECONVERGENT B1, `(.L_x_179) ;  /* 0x0000036000017945 */ /* 0x000fe20003800200 */
[----:B------:R-:W-:Y:S02]  /*1fc0*/  IADD3 R14, PT, PT, R14, -0x7f, RZ ;  /* 0xffffff810e0e7810 */ /* 0x000fe40007ffe0ff */
[----:B------:R-:W-:-:S03]  /*1fd0*/  IADD3 R27, PT, PT, -R27, R16, RZ ;  /* 0x000000101b1b7210 */ /* 0x000fc60007ffe1ff */
[C---:B------:R-:W-:Y:S01]  /*1fe0*/  IMAD R0, R14.reuse, -0x800000, R25 ;  /* 0xff8000000e007824 */ /* 0x040fe200078e0219 */
[----:B------:R-:W0:Y:S01]  /*1ff0*/  MUFU.RCP R16, R27 ;  /* 0x0000001b00107308 */ /* 0x000e220000001000 */
[----:B------:R-:W-:Y:S01]  /*2000*/  FADD.FTZ R15, -R27, -RZ ;  /* 0x800000ff1b0f7221 */ /* 0x000fe20000010100 */
[----:B------:R-:W-:-:S04]  /*2010*/  IADD3 R14, PT, PT, R14, 0x7f, -R11 ;  /* 0x0000007f0e0e7810 */ /* 0x000fc80007ffe80b */
[----:B------:R-:W-:Y:S01]  /*2020*/  IADD3 R13, PT, PT, R14, R13, RZ ;  /* 0x0000000d0e0d7210 */ /* 0x000fe20007ffe0ff */
        /* <DEDUP_REMOVED lines=23> */
[----:B------:R-:W-:Y:S02]  /*21a0*/  IADD3 R15, PT, PT, R11, 0x20, RZ ;  /* 0x000000200b0f7810 */ /* 0x000fe40007ffe0ff */
[----:B------:R-:W-:Y:S02]  /*21b0*/  LOP3.LUT R13, R13, 0x7fffff, RZ, 0xc0, !PT ;  /* 0x007fffff0d0d7812 */ /* 0x000fe400078ec0ff */
[----:B------:R-:W-:Y:S02]  /*21c0*/  ISETP.NE.AND P2, PT, R11, RZ, PT ;  /* 0x000000ff0b00720c */ /* 0x000fe40003f45270 */
        /* <DEDUP_REMOVED lines=16> */
.L_x_181:
[----:B------:R-:W-:-:S04]  /*22d0*/  LOP3.LUT R0, R0, 0x80000000, RZ, 0xc0, !PT ;  /* 0x8000000000007812 */ /* 0x000fc800078ec0ff */
[----:B------:R-:W-:Y:S01]  /*22e0*/  LOP3.LUT R0, R0, 0x7f800000, RZ, 0xfc, !PT ;  /* 0x7f80000000007812 */ /* 0x000fe200078efcff */
[----:B------:R-:W-:Y:S06]  /*22f0*/  BRA `(.L_x_182) ;  /* 0x0000000000047947 */ /* 0x000fec0003800000 */
.L_x_180:
[----:B------:R-:W-:-:S07]  /*2300*/  LEA R0, R13, R0, 0x17 ;  /* 0x000000000d007211 */ /* 0x000fce00078eb8ff */
.L_x_182:
[----:B------:R-:W-:Y:S05]  /*2310*/  BSYNC.RECONVERGENT B1 ;  /* 0x0000000000017941 */ /* 0x000fea0003800200 */
.L_x_179:
[----:B------:R-:W-:Y:S05]  /*2320*/  BRA `(.L_x_183) ;  /* 0x0000000000207947 */ /* 0x000fea0003800000 */
.L_x_178:
[----:B------:R-:W-:-:S04]  /*2330*/  LOP3.LUT R16, R16, 0x80000000, R25, 0x48, !PT ;  /* 0x8000000010107812 */ /* 0x000fc800078e4819 */
[----:B------:R-:W-:Y:S01]  /*2340*/  LOP3.LUT R0, R16, 0x7f800000, RZ, 0xfc, !PT ;  /* 0x7f80000010007812 */ /* 0x000fe200078efcff */
[----:B------:R-:W-:Y:S06]  /*2350*/  BRA `(.L_x_183) ;  /* 0x0000000000147947 */ /* 0x000fec0003800000 */
.L_x_177:
[----:B------:R-:W-:Y:S01]  /*2360*/  LOP3.LUT R0, R16, 0x80000000, R25, 0x48, !PT ;  /* 0x8000000010007812 */ /* 0x000fe200078e4819 */
[----:B------:R-:W-:Y:S06]  /*2370*/  BRA `(.L_x_183) ;  /* 0x00000000000c7947 */ /* 0x000fec0003800000 */
.L_x_176:
[----:B------:R-:W0:Y:S01]  /*2380*/  MUFU.RSQ R0, -QNAN ;  /* 0xffc0000000007908 */ /* 0x000e220000001400 */
[----:B------:R-:W-:Y:S05]  /*2390*/  BRA `(.L_x_183) ;  /* 0x0000000000047947 */ /* 0x000fea0003800000 */
.L_x_175:
[----:B------:R-:W-:-:S07]  /*23a0*/  FADD.FTZ R0, R25, R16 ;  /* 0x0000001019007221 */ /* 0x000fce0000010000 */
.L_x_183:
[----:B------:R-:W-:Y:S05]  /*23b0*/  BSYNC.RECONVERGENT B0 ;  /* 0x0000000000007941 */ /* 0x000fea0003800200 */
.L_x_173:
[----:B------:R-:W-:-:S04]  /*23c0*/  HFMA2 R13, -RZ, RZ, 0, 0 ;  /* 0x00000000ff0d7431 */ /* 0x000fc800000001ff */
[----:B0-----:R-:W-:Y:S05]  /*23d0*/  RET.REL.NODEC R12 `(_Z12downTrianglePfS_S_) ;  /* 0xffffffdc0c087950 */ /* 0x001fea0003c3ffff */
.L_x_184:
        /* <DEDUP_REMOVED lines=10> */
.L_x_257:


//--------------------- .text._Z10upTrianglePfS_S_ --------------------------
	.section	.text._Z10upTrianglePfS_S_,"ax",@progbits
	.align	128
        .global         _Z10upTrianglePfS_S_
        .type           _Z10upTrianglePfS_S_,@function
        .size           _Z10upTrianglePfS_S_,(.L_x_258 - _Z10upTrianglePfS_S_)
        .other          _Z10upTrianglePfS_S_,@"STO_CUDA_ENTRY STV_DEFAULT"
_Z10upTrianglePfS_S_:
.text._Z10upTrianglePfS_S_:
[----:B------:R-:W-:Y:S01]  /*0000*/  LDC R1, c[0x0][0x37c] ;  /* 0x0000df00ff017b82 */ /* 0x000fe20000000800 */
[----:B------:R-:W0:Y:S07]  /*0010*/  S2R R4, SR_TID.X ;  /* 0x0000000000047919 */ /* 0x000e2e0000002100 */
[----:B------:R-:W0:Y:S01]  /*0020*/  S2UR UR4, SR_CTAID.X ;  /* 0x00000000000479c3 */ /* 0x000e220000002500 */
[----:B------:R-:W1:Y:S07]  /*0030*/  LDCU.64 UR8, c[0x0][0x358] ;  /* 0x00006b00ff0877ac */ /* 0x000e6e0008000a00 */
[----:B------:R-:W0:Y:S08]  /*0040*/  LDC R5, c[0x0][0x360] ;  /* 0x0000d800ff057b82 */ /* 0x000e300000000800 */
[----:B------:R-:W2:Y:S01]  /*0050*/  LDC.64 R2, c[0x0][0x380] ;  /* 0x0000e000ff027b82 */ /* 0x000ea20000000a00 */
[----:B0-----:R-:W-:-:S04]  /*0060*/  IMAD R6, R5, UR4, R4 ;  /* 0x0000000405067c24 */ /* 0x001fc8000f8e0204 */
[----:B--2---:R-:W-:-:S05]  /*0070*/  IMAD.WIDE R2, R6, 0x4, R2 ;  /* 0x0000000406027825 */ /* 0x004fca00078e0202 */
[----:B-1----:R-:W2:Y:S01]  /*0080*/  LDG.E R13, desc[UR8][R2.64] ;  /* 0x00000008020d7981 */ /* 0x002ea2000c1e1900 */
[----:B------:R-:W0:Y:S01]  /*0090*/  S2UR UR5, SR_CgaCtaId ;  /* 0x00000000000579c3 */ /* 0x000e220000008800 */
[----:B------:R-:W-:Y:S01]  /*00a0*/  UMOV UR4, 0x400 ;  /* 0x0000040000047882 */ /* 0x000fe20000000000 */
[----:B------:R-:W-:Y:S01]  /*00b0*/  IADD3 R7, PT, PT, R5, -0x2, RZ ;  /* 0xfffffffe05077810 */ /* 0x000fe20007ffe0ff */
[----:B------:R-:W-:Y:S03]  /*00c0*/  BSSY.RECONVERGENT B2, `(.L_x_185) ;  /* 0x0000047000027945 */ /* 0x000fe60003800200 */
[----:B------:R-:W-:-:S04]  /*00d0*/  ISETP.GE.U32.AND P0, PT, R4, R7, PT ;  /* 0x000000070400720c */ /* 0x000fc80003f06070 */
[----:B------:R-:W-:Y:S01]  /*00e0*/  ISETP.LT.U32.OR P0, PT, R4, 0x2, P0 ;  /* 0x000000020400780c */ /* 0x000fe20000701470 */
[----:B0-----:R-:W-:-:S06]  /*00f0*/  ULEA UR5, UR5, UR4, 0x18 ;  /* 0x0000000405057291 */ /* 0x001fcc000f8ec0ff */
[----:B------:R-:W-:-:S05]  /*0100*/  LEA R8, R4, UR5, 0x2 ;  /* 0x0000000504087c11 */ /* 0x000fca000f8e10ff */
[----:B--2---:R0:W-:Y:S01]  /*0110*/  STS [R8], R13 ;  /* 0x0000000d08007388 */ /* 0x0041e20000000800 */
[----:B------:R-:W-:Y:S05]  /*0120*/  @P0 BRA `(.L_x_186) ;  /* 0x0000000400000947 */ /* 0x000fea0003800000 */
[----:B------:R-:W1:Y:S01]  /*0130*/  LDS R11, [R8+-0x4] ;  /* 0xfffffc00080b7984 */ /* 0x000e620000000800 */
[----:B------:R-:W2:Y:S01]  /*0140*/  LDC R0, c[0x3][RZ] ;  /* 0x00c00000ff007b82 */ /* 0x000ea20000000800 */
[----:B------:R-:W-:Y:S02]  /*0150*/  BSSY.RECONVERGENT B3, `(.L_x_187) ;  /* 0x0000012000037945 */ /* 0x000fe40003800200 */
[----:B------:R-:W3:Y:S04]  /*0160*/  LDS R10, [R8+0x4] ;  /* 0x00000400080a7984 */ /* 0x000ee80000000800 */
[----:B------:R4:W0:Y:S04]  /*0170*/  LDS R12, [R8+-0x8] ;  /* 0xfffff800080c7984 */ /* 0x0008280000000800 */
[----:B------:R4:W0:Y:S01]  /*0180*/  LDS R9, [R8+0x8] ;  /* 0x0000080008097984 */ /* 0x0008220000000800 */
[----:B--2---:R-:W-:-:S04]  /*0190*/  FMUL R0, R0, 4 ;  /* 0x4080000000007820 */ /* 0x004fc80000400000 */
[----:B------:R-:W2:Y:S01]  /*01a0*/  MUFU.RCP R7, R0 ;  /* 0x0000000000077308 */ /* 0x000ea20000001000 */
[----:B-1----:R-:W-:-:S04]  /*01b0*/  FMUL R3, R11, R11 ;  /* 0x0000000b0b037220 */ /* 0x002fc80000400000 */
[----:B---3--:R-:W-:Y:S01]  /*01c0*/  FFMA R3, R10, R10, -R3 ;  /* 0x0000000a0a037223 */ /* 0x008fe20000000803 */
[----:B--2---:R-:W-:-:S03]  /*01d0*/  FFMA R2, -R0, R7, 1 ;  /* 0x3f80000000027423 */ /* 0x004fc60000000107 */
[----:B------:R-:W1:Y:S01]  /*01e0*/  FCHK P0, R3, R0 ;  /* 0x0000000003007302 */ /* 0x000e620000000000 */
[----:B------:R-:W-:-:S04]  /*01f0*/  FFMA R2, R7, R2, R7 ;  /* 0x0000000207027223 */ /* 0x000fc80000000007 */
[----:B------:R-:W-:-:S04]  /*0200*/  FFMA R7, R3, R2, RZ ;  /* 0x0000000203077223 */ /* 0x000fc800000000ff */
[----:B------:R-:W-:-:S04]  /*0210*/  FFMA R14, -R0, R7, R3 ;  /* 0x00000007000e7223 */ /* 0x000fc80000000103 */
[----:B------:R-:W-:Y:S01]  /*0220*/  FFMA R7, R2, R14, R7 ;  /* 0x0000000e02077223 */ /* 0x000fe20000000007 */
[----:B01--4-:R-:W-:Y:S06]  /*0230*/  @!P0 BRA `(.L_x_188) ;  /* 0x00000000000c8947 */ /* 0x013fec0003800000 */
[----:B------:R-:W-:-:S07]  /*0240*/  MOV R2, 0x260 ;  /* 0x0000026000027802 */ /* 0x000fce0000000f00 */
[----:B------:R-:W-:Y:S05]  /*0250*/  CALL.REL.NOINC `($__internal_2_$__cuda_sm3x_div_rn_noftz_f32_slowpath) ;  /* 0x00000020000c7944 */ /* 0x000fea0003c00000 */
[----:B------:R-:W-:-:S07]  /*0260*/  MOV R7, R0 ;  /* 0x0000000000077202 */ /* 0x000fce0000000f00 */
.L_x_188:
[----:B------:R-:W-:Y:S05]  /*0270*/  BSYNC.RECONVERGENT B3 ;  /* 0x0000000000037941 */ /* 0x000fea0003800200 */
.L_x_187:
        /* <DEDUP_REMOVED lines=16> */
[----:B------:R-:W-:Y:S05]  /*0380*/  CALL.REL.NOINC `($__internal_2_$__cuda_sm3x_div_rn_noftz_f32_slowpath) ;  /* 0x0000001c00c07944 */ /* 0x000fea0003c00000 */
.L_x_190:
[----:B------:R-:W-:Y:S05]  /*0390*/  BSYNC.RECONVERGENT B3 ;  /* 0x0000000000037941 */ /* 0x000fea0003800200 */
.L_x_189:
        /* <DEDUP_REMOVED lines=19> */
.L_x_192:
[----:B------:R-:W-:Y:S05]  /*04d0*/  BSYNC.RECONVERGENT B3 ;  /* 0x0000000000037941 */ /* 0x000fea0003800200 */
.L_x_191:
[----:B------:R-:W0:Y:S01]  /*04e0*/  LDCU UR4, c[0x3][0x10] ;  /* 0x00c00200ff0477ac */ /* 0x000e220008000800 */
[----:B------:R-:W-:Y:S01]  /*04f0*/  FADD R0, R7, R0 ;  /* 0x0000000007007221 */ /* 0x000fe20000000000 */
[----:B------:R-:W-:-:S03]  /*0500*/  LEA R3, R5, R8, 0x2 ;  /* 0x0000000805037211 */ /* 0x000fc600078e10ff */
[----:B0-----:R-:W-:-:S05]  /*0510*/  FFMA R0, -R0, UR4, R13 ;  /* 0x0000000400007c23 */ /* 0x001fca000800010d */
[----:B------:R1:W-:Y:S02]  /*0520*/  STS [R3], R0 ;  /* 0x0000000003007388 */ /* 0x0003e40000000800 */
.L_x_186:
[----:B------:R-:W-:Y:S05]  /*0530*/  BSYNC.RECONVERGENT B2 ;  /* 0x0000000000027941 */ /* 0x000fea0003800200 */
.L_x_185:
[----:B------:R-:W-:Y:S01]  /*0540*/  BAR.SYNC.DEFER_BLOCKING 0x0 ;  /* 0x0000000000007b1d */ /* 0x000fe20000010000 */
[----:B------:R-:W-:-:S13]  /*0550*/  ISETP.GE.U32.AND P0, PT, R5, 0xa, PT ;  /* 0x0000000a0500780c */ /* 0x000fda0003f06070 */
[----:B------:R-:W-:Y:S05]  /*0560*/  @!P0 BRA `(.L_x_193) ;  /* 0x0000001800f88947 */ /* 0x000fea0003800000 */
[----:B-1----:R-:W-:Y:S01]  /*0570*/  SHF.R.U32.HI R0, RZ, 0x1, R5 ;  /* 0x00000001ff007819 */ /* 0x002fe20000011605 */
[----:B------:R-:W1:Y:S01]  /*0580*/  LDC R10, c[0x3][RZ] ;  /* 0x00c00000ff0a7b82 */ /* 0x000e620000000800 */
[----:B------:R-:W-:Y:S01]  /*0590*/  UMOV UR4, 0x4 ;  /* 0x0000000400047882 */ /* 0x000fe20000000000 */
[----:B------:R-:W-:Y:S02]  /*05a0*/  LEA R9, R5, R8, 0x2 ;  /* 0x0000000805097211 */ /* 0x000fe400078e10ff */
[----:B------:R-:W-:-:S04]  /*05b0*/  VIMNMX.U32 R0, PT, PT, R0, 0x8, !PT ;  /* 0x0000000800007848 */ /* 0x000fc80007fe0000 */
[----:B------:R-:W-:-:S04]  /*05c0*/  IADD3 R7, PT, PT, R0, -0x5, RZ ;  /* 0xfffffffb00077810 */ /* 0x000fc80007ffe0ff */
[----:B------:R-:W-:Y:S01]  /*05d0*/  ISETP.GE.U32.AND P0, PT, R7, 0x4, PT ;  /* 0x000000040700780c */ /* 0x000fe20003f06070 */
[----:B-1----:R-:W-:-:S12]  /*05e0*/  FMUL R10, R10, 4 ;  /* 0x408000000a0a7820 */ /* 0x002fd80000400000 */
[----:B------:R-:W-:Y:S05]  /*05f0*/  @!P0 BRA `(.L_x_194) ;  /* 0x00000010008c8947 */ /* 0x000fea0003800000 */
[----:B------:R-:W1:Y:S01]  /*0600*/  LDC R11, c[0x3][0x4] ;  /* 0x00c00100ff0b7b82 */ /* 0x000e620000000800 */
[----:B------:R-:W-:Y:S01]  /*0610*/  LEA.HI R0, R7, 0x1, RZ, 0x1e ;  /* 0x0000000107007811 */ /* 0x000fe200078ff0ff */
[----:B------:R-:W2:Y:S01]  /*0620*/  LDCU UR7, c[0x3][0x10] ;  /* 0x00c00200ff0777ac */ /* 0x000ea20008000800 */
[----:B0-----:R-:W-:Y:S02]  /*0630*/  IADD3 R13, PT, PT, R5, -0x4, RZ ;  /* 0xfffffffc050d7810 */ /* 0x001fe40007ffe0ff */
[----:B------:R-:W-:Y:S01]  /*0640*/  LOP3.LUT R0, R0, 0x7ffffffe, RZ, 0xc0, !PT ;  /* 0x7ffffffe00007812 */ /* 0x000fe200078ec0ff */
[----:B------:R-:W-:Y:S02]  /*0650*/  UMOV UR4, URZ ;  /* 0x000000ff00047c82 */ /* 0x000fe40008000000 */
[----:B------:R-:W0:Y:S01]  /*0660*/  LDC R12, c[0x3][0x8] ;  /* 0x00c00200ff0c7b82 */ /* 0x000e220000000800 */
[----:B------:R-:W-:-:S07]  /*0670*/  IADD3 R14, PT, PT, -R0, RZ, RZ ;  /* 0x000000ff000e7210 */ /* 0x000fce0007ffe1ff */
.L_x_227:
[----:B------:R-:W-:Y:S01]  /*0680*/  UIADD3 UR6, UPT, UPT, UR4, 0x4, URZ ;  /* 0x0000000404067890 */ /* 0x000fe2000fffe0ff */
[----:B------:R-:W-:Y:S01]  /*0690*/  IADD3 R14, PT, PT, R14, 0x2, RZ ;  /* 0x000000020e0e7810 */ /* 0x000fe20007ffe0ff */
[----:B------:R-:W-:Y:S03]  /*06a0*/  BSSY.RECONVERGENT B2, `(.L_x_195) ;  /* 0x0000043000027945 */ /* 0x000fe60003800200 */
[----:B------:R-:W-:Y:S02]  /*06b0*/  ISETP.NE.AND P2, PT, R14, RZ, PT ;  /* 0x000000ff0e00720c */ /* 0x000fe40003f45270 */
[----:B------:R-:W-:-:S04]  /*06c0*/  ISETP.GE.U32.AND P0, PT, R4, UR6, PT ;  /* 0x0000000604007c0c */ /* 0x000fc8000bf06070 */
[----:B------:R-:W-:-:S13]  /*06d0*/  ISETP.GE.U32.OR P0, PT, R4, R13, !P0 ;  /* 0x0000000d0400720c */ /* 0x000fda0004706470 */
[----:B--234-:R-:W-:Y:S05]  /*06e0*/  @P0 BRA `(.L_x_196) ;  /* 0x0000000000f80947 */ /* 0x01cfea0003800000 */
[----:B------:R-:W3:Y:S01]  /*06f0*/  LDS R20, [R9+-0x4] ;  /* 0xfffffc0009147984 */ /* 0x000ee20000000800 */
[----:B------:R-:W4:Y:S01]  /*0700*/  MUFU.RCP R23, R10 ;  /* 0x0000000a00177308 */ /* 0x000f220000001000 */
[----:B------:R-:W-:Y:S02]  /*0710*/  BSSY.RECONVERGENT B3, `(.L_x_197) ;  /* 0x0000013000037945 */ /* 0x000fe40003800200 */
[----:B------:R-:W5:Y:S04]  /*0720*/  LDS R17, [R9+0x4] ;  /* 0x0000040009117984 */ /* 0x000f680000000800 */
[----:B------:R0:W0:Y:S04]  /*0730*/  LDS R21, [R9+-0x8] ;  /* 0xfffff80009157984 */ /* 0x0000280000000800 */
[----:B------:R0:W0:Y:S04]  /*0740*/  LDS R19, [R9] ;  /* 0x0000000009137984 */ /* 0x0000280000000800 */
[----:B------:R0:W0:Y:S01]  /*0750*/  LDS R18, [R8] ;  /* 0x0000000008127984 */ /* 0x0000220000000800 */
[----:B----4-:R-:W-:-:S03]  /*0760*/  FFMA R16, -R10, R23, 1 ;  /* 0x3f8000000a107423 */ /* 0x010fc60000000117 */
        /* <DEDUP_REMOVED lines=8> */
[----:B0--34-:R-:W-:Y:S06]  /*07f0*/  @!P0 BRA `(.L_x_198) ;  /* 0x0000000000108947 */ /* 0x019fec0003800000 */
[----:B------:R-:W-:Y:S02]  /*0800*/  MOV R0, R10 ;  /* 0x0000000a00007202 */ /* 0x000fe40000000f00 */
[----:B------:R-:W-:-:S07]  /*0810*/  MOV R2, 0x830 ;  /* 0x0000083000027802 */ /* 0x000fce0000000f00 */
[----:B-12---:R-:W-:Y:S05]  /*0820*/  CALL.REL.NOINC `($__internal_2_$__cuda_sm3x_div_rn_noftz_f32_slowpath) ;  /* 0x0000001800987944 */ /* 0x006fea0003c00000 */
[----:B------:R-:W-:-:S07]  /*0830*/  MOV R16, R0 ;  /* 0x0000000000107202 */ /* 0x000fce0000000f00 */
.L_x_198:
[----:B--2---:R-:W-:Y:S05]  /*0840*/  BSYNC.RECONVERGENT B3 ;  /* 0x0000000000037941 */ /* 0x004fea0003800200 */
.L_x_197:
[----:B-1----:R-:W0:Y:S01]  /*0850*/  MUFU.RCP R2, R11 ;  /* 0x0000000b00027308 */ /* 0x002e220000001000 */
        /* <DEDUP_REMOVED lines=15> */
[----:B------:R-:W-:-:S07]  /*0950*/  MOV R23, R0 ;  /* 0x0000000000177202 */ /* 0x000fce0000000f00 */
.L_x_200:
[----:B------:R-:W-:Y:S05]  /*0960*/  BSYNC.RECONVERGENT B3 ;  /* 0x0000000000037941 */ /* 0x000fea0003800200 */
.L_x_199:
[----:B------:R-:W0:Y:S01]  /*0970*/  MUFU.RCP R25, R12 ;  /* 0x0000000c00197308 */ /* 0x000e220000001000 */
        /* <DEDUP_REMOVED lines=17> */
.L_x_202:
[----:B------:R-:W-:Y:S05]  /*0a90*/  BSYNC.RECONVERGENT B3 ;  /* 0x0000000000037941 */ /* 0x000fea0003800200 */
.L_x_201:
[----:B------:R-:W-:-:S04]  /*0aa0*/  FADD R3, R16, R0 ;  /* 0x0000000010037221 */ /* 0x000fc80000000000 */
[----:B------:R-:W-:-:S05]  /*0ab0*/  FFMA R3, -R3, UR7, R18 ;  /* 0x0000000703037c23 */ /* 0x000fca0008000112 */
[----:B------:R3:W-:Y:S02]  /*0ac0*/  STS [R8], R3 ;  /* 0x0000000308007388 */ /* 0x0007e40000000800 */
.L_x_196:
[----:B--2---:R-:W-:Y:S05]  /*0ad0*/  BSYNC.RECONVERGENT B2 ;  /* 0x0000000000027941 */ /* 0x004fea0003800200 */
.L_x_195:
[----:B------:R-:W-:Y:S01]  /*0ae0*/  UIADD3 UR6, UPT, UPT, UR4, 0x6, URZ ;  /* 0x0000000604067890 */ /* 0x000fe2000fffe0ff */
[----:B---3--:R-:W-:Y:S01]  /*0af0*/  IADD3 R3, PT, PT, R13, -0x2, RZ ;  /* 0xfffffffe0d037810 */ /* 0x008fe20007ffe0ff */
[----:B------:R-:W-:Y:S04]  /*0b00*/  BAR.SYNC.DEFER_BLOCKING 0x0 ;  /* 0x0000000000007b1d */ /* 0x000fe80000010000 */
[C---:B------:R-:W-:Y:S02]  /*0b10*/  ISETP.GE.U32.AND P0, PT, R4.reuse, UR6, PT ;  /* 0x0000000604007c0c */ /* 0x040fe4000bf06070 */
[----:B------:R-:W-:Y:S02]  /*0b20*/  BSSY.RECONVERGENT B2, `(.L_x_203) ;  /* 0x0000040000027945 */ /* 0x000fe40003800200 */
[----:B------:R-:W-:-:S13]  /*0b30*/  ISETP.GE.U32.OR P0, PT, R4, R3, !P0 ;  /* 0x000000030400720c */ /* 0x000fda0004706470 */
[----:B------:R-:W-:Y:S05]  /*0b40*/  @P0 BRA `(.L_x_204) ;  /* 0x0000000000f40947 */ /* 0x000fea0003800000 */
[----:B------:R-:W2:Y:S01]  /*0b50*/  LDS R20, [R8+-0x4] ;  /* 0xfffffc0008147984 */ /* 0x000ea20000000800 */
[----:B------:R-:W3:Y:S01]  /*0b60*/  MUFU.RCP R15, R10 ;  /* 0x0000000a000f7308 */ /* 0x000ee20000001000 */
[----:B------:R-:W-:Y:S02]  /*0b70*/  BSSY.RECONVERGENT B3, `(.L_x_205) ;  /* 0x0000012000037945 */ /* 0x000fe40003800200 */
[----:B------:R-:W4:Y:S04]  /*0b80*/  LDS R17, [R8+0x4] ;  /* 0x0000040008117984 */ /* 0x000f280000000800 */
[----:B------:R0:W0:Y:S04]  /*0b90*/  LDS R19, [R8+-0x8] ;  /* 0xfffff80008137984 */ /* 0x0000280000000800 */
[----:B------:R0:W0:Y:S04]  /*0ba0*/  LDS R18, [R8] ;  /* 0x0000000008127984 */ /* 0x0000280000000800 */
[----:B------:R0:W0:Y:S01]  /*0bb0*/  LDS R16, [R8+0x8] ;  /* 0x0000080008107984 */ /* 0x0000220000000800 */
[----:B---3--:R-:W-:-:S04]  /*0bc0*/  FFMA R2, -R10, R15, 1 ;  /* 0x3f8000000a027423 */ /* 0x008fc8000000010f */
[----:B------:R-:W-:Y:S01]  /*0bd0*/  FFMA R15, R15, R2, R15 ;  /* 0x000000020f0f7223 */ /* 0x000fe2000000000f */
[----:B--2---:R-:W-:-:S04]  /*0be0*/  FMUL R0, R20, R20 ;  /* 0x0000001414007220 */ /* 0x004fc80000400000 */
[----:B----4-:R-:W-:-:S04]  /*0bf0*/  FFMA R3, R17, R17, -R0 ;  /* 0x0000001111037223 */ /* 0x010fc80000000800 */
[----:B------:R-:W2:Y:S01]  /*0c00*/  FCHK P0, R3, R10 ;  /* 0x0000000a03007302 */ /* 0x000ea20000000000 */
[----:B------:R-:W-:-:S04]  /*0c10*/  FFMA R0, R15, R3, RZ ;  /* 0x000000030f007223 */ /* 0x000fc800000000ff */
[----:B------:R-:W-:-:S04]  /*0c20*/  FFMA R21, -R10, R0, R3 ;  /* 0x000000000a157223 */ /* 0x000fc80000000103 */
[----:B------:R-:W-:Y:S01]  /*0c30*/  FFMA R15, R15, R21, R0 ;  /* 0x000000150f0f7223 */ /* 0x000fe20000000000 */
[----:B0-2---:R-:W-:Y:S06]  /*0c40*/  @!P0 BRA `(.L_x_206) ;  /* 0x0000000000108947 */ /* 0x005fec0003800000 */
[----:B------:R-:W-:Y:S02]  /*0c50*/  MOV R0, R10 ;  /* 0x0000000a00007202 */ /* 0x000fe40000000f00 */
[----:B------:R-:W-:-:S07]  /*0c60*/  MOV R2, 0xc80 ;  /* 0x00000c8000027802 */ /* 0x000fce0000000f00 */
[----:B-1----:R-:W-:Y:S05]  /*0c70*/  CALL.REL.NOINC `($__internal_2_$__cuda_sm3x_div_rn_noftz_f32_slowpath) ;  /* 0x0000001400847944 */ /* 0x002fea0003c00000 */
[----:B------:R-:W-:-:S07]  /*0c80*/  MOV R15, R0 ;  /* 0x00000000000f7202 */ /* 0x000fce0000000f00 */
.L_x_206:
[----:B------:R-:W-:Y:S05]  /*0c90*/  BSYNC.RECONVERGENT B3 ;  /* 0x0000000000037941 */ /* 0x000fea0003800200 */
.L_x_205:
        /* <DEDUP_REMOVED lines=17> */
.L_x_208:
[----:B------:R-:W-:Y:S05]  /*0db0*/  BSYNC.RECONVERGENT B3 ;  /* 0x0000000000037941 */ /* 0x000fea0003800200 */
.L_x_207:
        /* <DEDUP_REMOVED lines=18> */
.L_x_210:
[----:B------:R-:W-:Y:S05]  /*0ee0*/  BSYNC.RECONVERGENT B3 ;  /* 0x0000000000037941 */ /* 0x000fea0003800200 */
.L_x_209:
[----:B------:R-:W-:-:S04]  /*0ef0*/  FADD R15, R15, R0 ;  /* 0x000000000f0f7221 */ /* 0x000fc80000000000 */
[----:B------:R-:W-:-:S05]  /*0f00*/  FFMA R18, -R15, UR7, R18 ;  /* 0x000000070f127c23 */ /* 0x000fca0008000112 */
[----:B------:R2:W-:Y:S02]  /*0f10*/  STS [R9], R18 ;  /* 0x0000001209007388 */ /* 0x0005e40000000800 */
.L_x_204:
[----:B------:R-:W-:Y:S05]  /*0f20*/  BSYNC.RECONVERGENT B2 ;  /* 0x0000000000027941 */ /* 0x000fea0003800200 */
.L_x_203:
        /* <DEDUP_REMOVED lines=8> */
[----:B------:R-:W4:Y:S01]  /*0fb0*/  MUFU.RCP R21, R10 ;  /* 0x0000000a00157308 */ /* 0x000f220000001000 */
[----:B------:R-:W-:Y:S02]  /*0fc0*/  BSSY.RECONVERGENT B3, `(.L_x_213) ;  /* 0x0000013000037945 */ /* 0x000fe40003800200 */
[----:B------:R-:W5:Y:S04]  /*0fd0*/  LDS R16, [R9+0x4] ;  /* 0x0000040009107984 */ /* 0x000f680000000800 */
[----:B--2---:R2:W0:Y:S04]  /*0fe0*/  LDS R18, [R9+-0x8] ;  /* 0xfffff80009127984 */ /* 0x0044280000000800 */
[----:B------:R2:W0:Y:S04]  /*0ff0*/  LDS R17, [R9] ;  /* 0x0000000009117984 */ /* 0x0004280000000800 */
[----:B------:R2:W0:Y:S01]  /*1000*/  LDS R19, [R8] ;  /* 0x0000000008137984 */ /* 0x0004220000000800 */
[----:B----4-:R-:W-:-:S03]  /*1010*/  FFMA R0, -R10, R21, 1 ;  /* 0x3f8000000a007423 */ /* 0x010fc60000000115 */
[----:B------:R2:W4:Y:S01]  /*1020*/  LDS R20, [R9+0x8] ;  /* 0x0000080009147984 */ /* 0x0005220000000800 */
[----:B------:R-:W-:Y:S01]  /*1030*/  FFMA R21, R21, R0, R21 ;  /* 0x0000000015157223 */ /* 0x000fe20000000015 */
[----:B---3--:R-:W-:-:S04]  /*1040*/  FMUL R3, R15, R15 ;  /* 0x0000000f0f037220 */ /* 0x008fc80000400000 */
[----:B-----5:R-:W-:-:S04]  /*1050*/  FFMA R3, R16, R16, -R3 ;  /* 0x0000001010037223 */ /* 0x020fc80000000803 */
[----:B------:R-:W3:Y:S01]  /*1060*/  FCHK P0, R3, R10 ;  /* 0x0000000a03007302 */ /* 0x000ee20000000000 */
[----:B------:R-:W-:-:S04]  /*1070*/  FFMA R0, R21, R3, RZ ;  /* 0x0000000315007223 */ /* 0x000fc800000000ff */
[----:B------:R-:W-:-:S04]  /*1080*/  FFMA R23, -R10, R0, R3 ;  /* 0x000000000a177223 */ /* 0x000fc80000000103 */
[----:B------:R-:W-:Y:S01]  /*1090*/  FFMA R21, R21, R23, R0 ;  /* 0x0000001715157223 */ /* 0x000fe20000000000 */
[----:B0-234-:R-:W-:Y:S06]  /*10a0*/  @!P0 BRA `(.L_x_214) ;  /* 0x0000000000108947 */ /* 0x01dfec0003800000 */
[----:B------:R-:W-:Y:S02]  /*10b0*/  MOV R0, R10 ;  /* 0x0000000a00007202 */ /* 0x000fe40000000f00 */
[----:B------:R-:W-:-:S07]  /*10c0*/  MOV R2, 0x10e0 ;  /* 0x000010e000027802 */ /* 0x000fce0000000f00 */
[----:B-1----:R-:W-:Y:S05]  /*10d0*/  CALL.REL.NOINC `($__internal_2_$__cuda_sm3x_div_rn_noftz_f32_slowpath) ;  /* 0x00000010006c7944 */ /* 0x002fea0003c00000 */
[----:B------:R-:W-:-:S07]  /*10e0*/  MOV R21, R0 ;  /* 0x0000000000157202 */ /* 0x000fce0000000f00 */
.L_x_214:
[----:B------:R-:W-:Y:S05]  /*10f0*/  BSYNC.RECONVERGENT B3 ;  /* 0x0000000000037941 */ /* 0x000fea0003800200 */
.L_x_213:
        /* <DEDUP_REMOVED lines=17> */
.L_x_216:
[----:B------:R-:W-:Y:S05]  /*1210*/  BSYNC.RECONVERGENT B3 ;  /* 0x0000000000037941 */ /* 0x000fea0003800200 */
.L_x_215:
        /* <DEDUP_REMOVED lines=18> */
.L_x_218:
[----:B------:R-:W-:Y:S05]  /*1340*/  BSYNC.RECONVERGENT B3 ;  /* 0x0000000000037941 */ /* 0x000fea0003800200 */
.L_x_217:
[----:B------:R-:W-:-:S04]  /*1350*/  FADD R0, R21, R0 ;  /* 0x0000000015007221 */ /* 0x000fc80000000000 */
[----:B------:R-:W-:-:S05]  /*1360*/  FFMA R19, -R0, UR7, R19 ;  /* 0x0000000700137c23 */ /* 0x000fca0008000113 */
[----:B------:R3:W-:Y:S02]  /*1370*/  STS [R8], R19 ;  /* 0x0000001308007388 */ /* 0x0007e40000000800 */
.L_x_212:
[----:B------:R-:W-:Y:S05]  /*1380*/  BSYNC.RECONVERGENT B2 ;  /* 0x0000000000027941 */ /* 0x000fea0003800200 */
.L_x_211:
        /* <DEDUP_REMOVED lines=8> */
[----:B------:R-:W5:Y:S01]  /*1410*/  MUFU.RCP R15, R10 ;  /* 0x0000000a000f7308 */ /* 0x000f620000001000 */
[----:B------:R-:W-:Y:S02]  /*1420*/  BSSY.RECONVERGENT B3, `(.L_x_221) ;  /* 0x0000012000037945 */ /* 0x000fe40003800200 */
[----:B------:R-:W0:Y:S04]  /*1430*/  LDS R17, [R8+0x4] ;  /* 0x0000040008117984 */ /* 0x000e280000000800 */
[----:B---3--:R3:W1:Y:S04]  /*1440*/  LDS R19, [R8+-0x8] ;  /* 0xfffff80008137984 */ /* 0x0086680000000800 */
[----:B--2---:R3:W2:Y:S04]  /*1450*/  LDS R18, [R8] ;  /* 0x0000000008127984 */ /* 0x0046a80000000800 */
        /* <DEDUP_REMOVED lines=12> */
[----:B------:R-:W-:Y:S05]  /*1520*/  CALL.REL.NOINC `($__internal_2_$__cuda_sm3x_div_rn_noftz_f32_slowpath) ;  /* 0x0000000c00587944 */ /* 0x000fea0003c00000 */
[----:B------:R-:W-:-:S07]  /*1530*/  MOV R15, R0 ;  /* 0x00000000000f7202 */ /* 0x000fce0000000f00 */
.L_x_222:
[----:B------:R-:W-:Y:S05]  /*1540*/  BSYNC.RECONVERGENT B3 ;  /* 0x0000000000037941 */ /* 0x000fea0003800200 */
.L_x_221:
        /* <DEDUP_REMOVED lines=17> */
.L_x_224:
[----:B------:R-:W-:Y:S05]  /*1660*/  BSYNC.RECONVERGENT B3 ;  /* 0x0000000000037941 */ /* 0x000fea0003800200 */
.L_x_223:
        /* <DEDUP_REMOVED lines=18> */
.L_x_226:
[----:B------:R-:W-:Y:S05]  /*1790*/  BSYNC.RECONVERGENT B3 ;  /* 0x0000000000037941 */ /* 0x000fea0003800200 */
.L_x_225:
[----:B------:R-:W-:-:S04]  /*17a0*/  FADD R15, R15, R0 ;  /* 0x000000000f0f7221 */ /* 0x000fc80000000000 */
[----:B------:R-:W-:-:S05]  /*17b0*/  FFMA R18, -R15, UR7, R18 ;  /* 0x000000070f127c23 */ /* 0x000fca0008000112 */
[----:B------:R4:W-:Y:S02]  /*17c0*/  STS [R9], R18 ;  /* 0x0000001209007388 */ /* 0x0009e40000000800 */
.L_x_220:
[----:B------:R-:W-:Y:S05]  /*17d0*/  BSYNC.RECONVERGENT B2 ;  /* 0x0000000000027941 */ /* 0x000fea0003800200 */
.L_x_219:
[----:B------:R-:W-:Y:S01]  /*17e0*/  BAR.SYNC.DEFER_BLOCKING 0x0 ;  /* 0x0000000000007b1d */ /* 0x000fe20000010000 */
[----:B------:R-:W-:Y:S01]  /*17f0*/  UIADD3 UR4, UPT, UPT, UR4, 0x8, URZ ;  /* 0x0000000804047890 */ /* 0x000fe2000fffe0ff */
[----:B------:R-:W-:-:S04]  /*1800*/  IADD3 R13, PT, PT, R13, -0x8, RZ ;  /* 0xfffffff80d0d7810 */ /* 0x000fc80007ffe0ff */
[----:B------:R-:W-:Y:S07]  /*1810*/  @P2 BRA `(.L_x_227) ;  /* 0xffffffec00982947 */ /* 0x000fee000383ffff */
[----:B------:R-:W-:-:S12]  /*1820*/  UIADD3 UR4, UPT, UPT, UR4, 0x4, URZ ;  /* 0x0000000404047890 */ /* 0x000fd8000fffe0ff */
.L_x_194:
        /* <DEDUP_REMOVED lines=8> */
[----:B------:R-:W1:Y:S01]  /*18b0*/  MUFU.RCP R7, R10 ;  /* 0x0000000a00077308 */ /* 0x000e620000001000 */
[----:B------:R-:W-:Y:S02]  /*18c0*/  BSSY.RECONVERGENT B3, `(.L_x_230) ;  /* 0x0000013000037945 */ /* 0x000fe40003800200 */
[----:B0-----:R-:W0:Y:S04]  /*18d0*/  LDS R12, [R9+0x4] ;  /* 0x00000400090c7984 */ /* 0x001e280000000800 */
[----:B------:R0:W2:Y:S04]  /*18e0*/  LDS R16, [R9+-0x8] ;  /* 0xfffff80009107984 */ /* 0x0000a80000000800 */
[----:B------:R0:W2:Y:S04]  /*18f0*/  LDS R14, [R9] ;  /* 0x00000000090e7984 */ /* 0x0000a80000000800 */
[----:B------:R0:W2:Y:S01]  /*1900*/  LDS R13, [R8] ;  /* 0x00000000080d7984 */ /* 0x0000a20000000800 */
[----:B-1----:R-:W-:-:S03]  /*1910*/  FFMA R0, -R10, R7, 1 ;  /* 0x3f8000000a007423 */ /* 0x002fc60000000107 */
[----:B------:R1:W1:Y:S01]  /*1920*/  LDS R11, [R9+0x8] ;  /* 0x00000800090b7984 */ /* 0x0002620000000800 */
        /* <DEDUP_REMOVED lines=10> */
[----:B---34-:R-:W-:Y:S05]  /*19d0*/  CALL.REL.NOINC `($__internal_2_$__cuda_sm3x_div_rn_noftz_f32_slowpath) ;  /* 0x00000008002c7944 */ /* 0x018fea0003c00000 */
[----:B------:R-:W-:-:S07]  /*19e0*/  MOV R7, R0 ;  /* 0x0000000000077202 */ /* 0x000fce0000000f00 */
.L_x_231:
[----:B------:R-:W-:Y:S05]  /*19f0*/  BSYNC.RECONVERGENT B3 ;  /* 0x0000000000037941 */ /* 0x000fea0003800200 */
.L_x_230:
[----:B----4-:R-:W0:Y:S01]  /*1a00*/  LDC R18, c[0x3][0x4] ;  /* 0x00c00100ff127b82 */ /* 0x010e220000000800 */
        /* <DEDUP_REMOVED lines=15> */
[----:B---3--:R-:W-:Y:S05]  /*1b00*/  CALL.REL.NOINC `($__internal_2_$__cuda_sm3x_div_rn_noftz_f32_slowpath) ;  /* 0x0000000400e07944 */ /* 0x008fea0003c00000 */
[----:B------:R-:W-:-:S07]  /*1b10*/  MOV R2, R0 ;  /* 0x0000000000027202 */ /* 0x000fce0000000f00 */
.L_x_233:
[----:B------:R-:W-:Y:S05]  /*1b20*/  BSYNC.RECONVERGENT B3 ;  /* 0x0000000000037941 */ /* 0x000fea0003800200 */
.L_x_232:
        /* <DEDUP_REMOVED lines=19> */
.L_x_235:
[----:B------:R-:W-:Y:S05]  /*1c60*/  BSYNC.RECONVERGENT B3 ;  /* 0x0000000000037941 */ /* 0x000fea0003800200 */
.L_x_234:
[----:B------:R-:W0:Y:S01]  /*1c70*/  LDCU UR6, c[0x3][0x10] ;  /* 0x00c00200ff0677ac */ /* 0x000e220008000800 */
[----:B------:R-:W-:-:S04]  /*1c80*/  FADD R0, R7, R0 ;  /* 0x0000000007007221 */ /* 0x000fc80000000000 */
[----:B0-----:R-:W-:-:S05]  /*1c90*/  FFMA R13, -R0, UR6, R13 ;  /* 0x00000006000d7c23 */ /* 0x001fca000800010d */
[----:B------:R0:W-:Y:S02]  /*1ca0*/  STS [R8], R13 ;  /* 0x0000000d08007388 */ /* 0x0001e40000000800 */
.L_x_229:
[----:B------:R-:W-:Y:S05]  /*1cb0*/  BSYNC.RECONVERGENT B2 ;  /* 0x0000000000027941 */ /* 0x000fea0003800200 */
.L_x_228:
[----:B------:R-:W-:Y:S01]  /*1cc0*/  UIADD3 UR6, UPT, UPT, UR4, 0x2, URZ ;  /* 0x0000000204067890 */ /* 0x000fe2000fffe0ff */
[----:B------:R-:W-:Y:S05]  /*1cd0*/  BAR.SYNC.DEFER_BLOCKING 0x0 ;  /* 0x0000000000007b1d */ /* 0x000fea0000010000 */
[----:B------:R-:W-:Y:S01]  /*1ce0*/  ISETP.GE.U32.AND P0, PT, R4, UR6, PT ;  /* 0x0000000604007c0c */ /* 0x000fe2000bf06070 */
[----:B------:R-:W-:Y:S01]  /*1cf0*/  BSSY.RECONVERGENT B2, `(.L_x_236) ;  /* 0x0000044000027945 */ /* 0x000fe20003800200 */
[----:B------:R-:W-:-:S04]  /*1d00*/  IADD3 R3, PT, PT, R5, -UR6, RZ ;  /* 0x8000000605037c10 */ /* 0x000fc8000fffe0ff */
[----:B------:R-:W-:-:S13]  /*1d10*/  ISETP.GE.U32.OR P0, PT, R4, R3, !P0 ;  /* 0x000000030400720c */ /* 0x000fda0004706470 */
[----:B------:R-:W-:Y:S05]  /*1d20*/  @P0 BRA `(.L_x_237) ;  /* 0x0000000400000947 */ /* 0x000fea0003800000 */
[----:B0-----:R-:W0:Y:S01]  /*1d30*/  LDS R12, [R8+-0x4] ;  /* 0xfffffc00080c7984 */ /* 0x001e220000000800 */
[----:B------:R-:W5:Y:S01]  /*1d40*/  MUFU.RCP R17, R10 ;  /* 0x0000000a00117308 */ /* 0x000f620000001000 */
[----:B------:R-:W-:Y:S02]  /*1d50*/  BSSY.RECONVERGENT B3, `(.L_x_238) ;  /* 0x0000012000037945 */ /* 0x000fe40003800200 */
[----:B------:R-:W2:Y:S04]  /*1d60*/  LDS R7, [R8+0x4] ;  /* 0x0000040008077984 */ /* 0x000ea80000000800 */
[----:B------:R0:W3:Y:S04]  /*1d70*/  LDS R13, [R8+-0x8] ;  /* 0xfffff800080d7984 */ /* 0x0000e80000000800 */
[----:B-1----:R1:W1:Y:S04]  /*1d80*/  LDS R11, [R8] ;  /* 0x00000000080b7984 */ /* 0x0022680000000800 */
[----:B------:R0:W1:Y:S01]  /*1d90*/  LDS R15, [R8+0x8] ;  /* 0x00000800080f7984 */ /* 0x0000620000000800 */
[----:B-----5:R-:W-:-:S04]  /*1da0*/  FFMA R14, -R10, R17, 1 ;  /* 0x3f8000000a0e7423 */ /* 0x020fc80000000111 */
[----:B------:R-:W-:Y:S01]  /*1db0*/  FFMA R14, R17, R14, R17 ;  /* 0x0000000e110e7223 */ /* 0x000fe20000000011 */
[----:B0-----:R-:W-:-:S04]  /*1dc0*/  FMUL R0, R12, R12 ;  /* 0x0000000c0c007220 */ /* 0x001fc80000400000 */
[----:B--2---:R-:W-:-:S04]  /*1dd0*/  FFMA R3, R7, R7, -R0 ;  /* 0x0000000707037223 */ /* 0x004fc80000000800 */
[----:B------:R-:W0:Y:S01]  /*1de0*/  FCHK P0, R3, R10 ;  /* 0x0000000a03007302 */ /* 0x000e220000000000 */
[----:B------:R-:W-:-:S04]  /*1df0*/  FFMA R17, R14, R3, RZ ;  /* 0x000000030e117223 */ /* 0x000fc800000000ff */
[----:B------:R-:W-:-:S04]  /*1e00*/  FFMA R0, -R10, R17, R3 ;  /* 0x000000110a007223 */ /* 0x000fc80000000103 */
[----:B------:R-:W-:Y:S01]  /*1e10*/  FFMA R14, R14, R0, R17 ;  /* 0x000000000e0e7223 */ /* 0x000fe20000000011 */
[----:B01-3--:R-:W-:Y:S06]  /*1e20*/  @!P0 BRA `(.L_x_239) ;  /* 0x0000000000108947 */ /* 0x00bfec0003800000 */
[----:B------:R-:W-:Y:S02]  /*1e30*/  MOV R0, R10 ;  /* 0x0000000a00007202 */ /* 0x000fe40000000f00 */
[----:B------:R-:W-:-:S07]  /*1e40*/  MOV R2, 0x1e60 ;  /* 0x00001e6000027802 */ /* 0x000fce0000000f00 */
[----:B----4-:R-:W-:Y:S05]  /*1e50*/  CALL.REL.NOINC `($__internal_2_$__cuda_sm3x_div_rn_noftz_f32_slowpath) ;  /* 0x00000004000c7944 */ /* 0x010fea0003c00000 */
[----:B------:R-:W-:-:S07]  /*1e60*/  MOV R14, R0 ;  /* 0x00000000000e7202 */ /* 0x000fce0000000f00 */
.L_x_239:
[----:B------:R-:W-:Y:S05]  /*1e70*/  BSYNC.RECONVERGENT B3 ;  /* 0x0000000000037941 */ /* 0x000fea0003800200 */
.L_x_238:
        /* <DEDUP_REMOVED lines=16> */
[----:B----4-:R-:W-:Y:S05]  /*1f80*/  CALL.REL.NOINC `($__internal_2_$__cuda_sm3x_div_rn_noftz_f32_slowpath) ;  /* 0x0000000000c07944 */ /* 0x010fea0003c00000 */
[----:B------:R-:W-:-:S07]  /*1f90*/  MOV R17, R0 ;  /* 0x0000000000117202 */ /* 0x000fce0000000f00 */
.L_x_241:
[----:B------:R-:W-:Y:S05]  /*1fa0*/  BSYNC.RECONVERGENT B3 ;  /* 0x0000000000037941 */ /* 0x000fea0003800200 */
.L_x_240:
        /* <DEDUP_REMOVED lines=19> */
.L_x_243:
[----:B------:R-:W-:Y:S05]  /*20e0*/  BSYNC.RECONVERGENT B3 ;  /* 0x0000000000037941 */ /* 0x000fea0003800200 */
.L_x_242:
[----:B------:R-:W0:Y:S01]  /*20f0*/  LDCU UR6, c[0x3][0x10] ;  /* 0x00c00200ff0677ac */ /* 0x000e220008000800 */
[----:B------:R-:W-:-:S04]  /*2100*/  FADD R0, R14, R0 ;  /* 0x000000000e007221 */ /* 0x000fc80000000000 */
[----:B0-----:R-:W-:-:S05]  /*2110*/  FFMA R0, -R0, UR6, R11 ;  /* 0x0000000600007c23 */ /* 0x001fca000800010b */
[----:B------:R0:W-:Y:S02]  /*2120*/  STS [R9], R0 ;  /* 0x0000000009007388 */ /* 0x0001e40000000800 */
.L_x_237:
[----:B------:R-:W-:Y:S05]  /*2130*/  BSYNC.RECONVERGENT B2 ;  /* 0x0000000000027941 */ /* 0x000fea0003800200 */
.L_x_236:
[----:B------:R-:W-:Y:S06]  /*2140*/  BAR.SYNC.DEFER_BLOCKING 0x0 ;  /* 0x0000000000007b1d */ /* 0x000fec0000010000 */
.L_x_193:
[C---:B01----:R-:W-:Y:S02]  /*2150*/  SHF.L.U32 R0, R4.reuse, 0x1d, RZ ;  /* 0x0000001d04007819 */ /* 0x043fe400000006ff */
[----:B------:R-:W-:Y:S02]  /*2160*/  SHF.R.U32.HI R2, RZ, 0x1, R4 ;  /* 0x00000001ff027819 */ /* 0x000fe40000011604 */
[----:B------:R-:W-:Y:S02]  /*2170*/  SHF.R.S32.HI R0, RZ, 0x1f, R0 ;  /* 0x0000001fff007819 */ /* 0x000fe40000011400 */
[----:B------:R-:W-:Y:S02]  /*2180*/  LOP3.LUT R3, R4, 0x3, RZ, 0xc0, !PT ;  /* 0x0000000304037812 */ /* 0x000fe400078ec0ff */
[----:B------:R-:W-:Y:S02]  /*2190*/  LOP3.LUT R2, R2, 0x1fe, RZ, 0xc0, !PT ;  /* 0x000001fe02027812 */ /* 0x000fe400078ec0ff */
[----:B------:R-:W-:-:S02]  /*21a0*/  LOP3.LUT R0, R0, R5, RZ, 0xc0, !PT ;  /* 0x0000000500007212 */ /* 0x000fc400078ec0ff */
[--C-:B------:R-:W-:Y:S02]  /*21b0*/  IADD3 R5, PT, PT, -R2, R5, R3.reuse ;  /* 0x0000000502057210 */ /* 0x100fe40007ffe103 */
[C---:B------:R-:W-:Y:S02]  /*21c0*/  IADD3 R2, PT, PT, R0.reuse, R2, R3 ;  /* 0x0000000200027210 */ /* 0x040fe40007ffe003 */
[----:B------:R-:W-:Y:S02]  /*21d0*/  IADD3 R5, PT, PT, R0, R5, RZ ;  /* 0x0000000500057210 */ /* 0x000fe40007ffe0ff */
[----:B---3--:R-:W-:Y:S02]  /*21e0*/  LEA R8, R2, UR5, 0x2 ;  /* 0x0000000502087c11 */ /* 0x008fe4000f8e10ff */
[----:B------:R-:W-:Y:S01]  /*21f0*/  LEA R0, R5, UR5, 0x2 ;  /* 0x0000000505007c11 */ /* 0x000fe2000f8e10ff */
[----:B------:R-:W0:Y:S02]  /*2200*/  LDC.64 R2, c[0x0][0x388] ;  /* 0x0000e200ff027b82 */ /* 0x000e240000000a00 */
[----:B------:R-:W-:Y:S04]  /*2210*/  LDS R11, [R8] ;  /* 0x00000000080b7984 */ /* 0x000fe80000000800 */
[----:B--2-4-:R-:W1:Y:S02]  /*2220*/  LDS R9, [R0+-0x10] ;  /* 0xfffff00000097984 */ /* 0x014e640000000800 */
[----:B------:R-:W2:Y:S01]  /*2230*/  LDC.64 R4, c[0x0][0x390] ;  /* 0x0000e400ff047b82 */ /* 0x000ea20000000a00 */
[----:B0-----:R-:W-:-:S04]  /*2240*/  IMAD.WIDE R2, R6, 0x4, R2 ;  /* 0x0000000406027825 */ /* 0x001fc800078e0202 */
[----:B--2---:R-:W-:Y:S01]  /*2250*/  IMAD.WIDE R6, R6, 0x4, R4 ;  /* 0x0000000406067825 */ /* 0x004fe200078e0204 */
[----:B-1----:R-:W-:Y:S04]  /*2260*/  STG.E desc[UR8][R2.64], R9 ;  /* 0x0000000902007986 */ /* 0x002fe8000c101908 */
[----:B------:R-:W-:Y:S01]  /*2270*/  STG.E desc[UR8][R6.64], R11 ;  /* 0x0000000b06007986 */ /* 0x000fe2000c101908 */
[----:B------:R-:W-:Y:S05]  /*2280*/  EXIT ;  /* 0x000000000000794d */ /* 0x000fea0003800000 */
        .weak           $__internal_2_$__cuda_sm3x_div_rn_noftz_f32_slowpath
        .type           $__internal_2_$__cuda_sm3x_div_rn_noftz_f32_slowpath,@function
        .size           $__internal_2_$__cuda_sm3x_div_rn_noftz_f32_slowpath,(.L_x_258 - $__internal_2_$__cuda_sm3x_div_rn_noftz_f32_slowpath)
$__internal_2_$__cuda_sm3x_div_rn_noftz_f32_slowpath:
        /* <DEDUP_REMOVED lines=34> */
.L_x_245:
[----:B------:R-:W-:Y:S01]  /*24b0*/  LEA R25, R22, 0xc0800000, 0x17 ;  /* 0xc080000016197811 */ /* 0x000fe200078eb8ff */
[----:B------:R-:W-:Y:S01]  /*24c0*/  BSSY.RECONVERGENT B1, `(.L_x_250) ;  /* 0x0000036000017945 */ /* 0x000fe20003800200 */
[----:B------:R-:W-:Y:S02]  /*24d0*/  IADD3 R24, PT, PT, R24, -0x7f, RZ ;  /* 0xffffff8118187810 */ /* 0x000fe40007ffe0ff */
[----:B------:R-:W-:Y:S02]  /*24e0*/  IADD3 R28, PT, PT, -R25, R0, RZ ;  /* 0x00000000191c7210 */ /* 0x000fe40007ffe1ff */
[----:B------:R-:W-:Y:S02]  /*24f0*/  IADD3 R22, PT, PT, R24, 0x7f, -R22 ;  /* 0x0000007f18167810 */ /* 0x000fe40007ffe816 */
[----:B------:R-:W0:Y:S01]  /*2500*/  MUFU.RCP R0, R28 ;  /* 0x0000001c00007308 */ /* 0x000e220000001000 */
[----:B------:R-:W-:Y:S01]  /*2510*/  FADD.FTZ R25, -R28, -RZ ;  /* 0x800000ff1c197221 */ /* 0x000fe20000010100 */
[----:B------:R-:W-:-:S03]  /*2520*/  IADD3 R23, PT, PT, R22, R23, RZ ;  /* 0x0000001716177210 */ /* 0x000fc60007ffe0ff */
[----:B0-----:R-:W-:-:S04]  /*2530*/  FFMA R27, R0, R25, 1 ;  /* 0x3f800000001b7423 */ /* 0x001fc80000000019 */
[----:B------:R-:W-:Y:S01]  /*2540*/  FFMA R27, R0, R27, R0 ;  /* 0x0000001b001b7223 */ /* 0x000fe20000000000 */
[----:B------:R-:W-:-:S04]  /*2550*/  IMAD R0, R24, -0x800000, R3 ;  /* 0xff80000018007824 */ /* 0x000fc800078e0203 */
        /* <DEDUP_REMOVED lines=40> */
.L_x_252:
[----:B------:R-:W-:-:S04]  /*27e0*/  LOP3.LUT R0, R0, 0x80000000, RZ, 0xc0, !PT ;  /* 0x8000000000007812 */ /* 0x000fc800078ec0ff */
[----:B------:R-:W-:Y:S01]  /*27f0*/  LOP3.LUT R0, R0, 0x7f800000, RZ, 0xfc, !PT ;  /* 0x7f80000000007812 */ /* 0x000fe200078efcff */
[----:B------:R-:W-:Y:S06]  /*2800*/  BRA `(.L_x_253) ;  /* 0x0000000000047947 */ /* 0x000fec0003800000 */
.L_x_251:
[----:B------:R-:W-:-:S07]  /*2810*/  LEA R0, R23, R0, 0x17 ;  /* 0x0000000017007211 */ /* 0x000fce00078eb8ff */
.L_x_253:
[----:B------:R-:W-:Y:S05]  /*2820*/  BSYNC.RECONVERGENT B1 ;  /* 0x0000000000017941 */ /* 0x000fea0003800200 */
.L_x_250:
[----:B------:R-:W-:Y:S05]  /*2830*/  BRA `(.L_x_254) ;  /* 0x0000000000207947 */ /* 0x000fea0003800000 */
.L_x_249:
[----:B------:R-:W-:-:S04]  /*2840*/  LOP3.LUT R0, R0, 0x80000000, R3, 0x48, !PT ;  /* 0x8000000000007812 */ /* 0x000fc800078e4803 */
[----:B------:R-:W-:Y:S01]  /*2850*/  LOP3.LUT R0, R0, 0x7f800000, RZ, 0xfc, !PT ;  /* 0x7f80000000007812 */ /* 0x000fe200078efcff */
[----:B------:R-:W-:Y:S06]  /*2860*/  BRA `(.L_x_254) ;  /* 0x0000000000147947 */ /* 0x000fec0003800000 */
.L_x_248:
[----:B------:R-:W-:Y:S01]  /*2870*/  LOP3.LUT R0, R0, 0x80000000, R3, 0x48, !PT ;  /* 0x8000000000007812 */ /* 0x000fe200078e4803 */
[----:B------:R-:W-:Y:S06]  /*2880*/  BRA `(.L_x_254) ;  /* 0x00000000000c7947 */ /* 0x000fec0003800000 */
.L_x_247:
[----:B------:R-:W0:Y:S01]  /*2890*/  MUFU.RSQ R0, -QNAN ;  /* 0xffc0000000007908 */ /* 0x000e220000001400 */
[----:B------:R-:W-:Y:S05]  /*28a0*/  BRA `(.L_x_254) ;  /* 0x0000000000047947 */ /* 0x000fea0003800000 */
.L_x_246:
[----:B------:R-:W-:-:S07]  /*28b0*/  FADD.FTZ R0, R3, R0 ;  /* 0x0000000003007221 */ /* 0x000fce0000010000 */
.L_x_254:
[----:B------:R-:W-:Y:S05]  /*28c0*/  BSYNC.RECONVERGENT B0 ;  /* 0x0000000000007941 */ /* 0x000fea0003800200 */
.L_x_244:
[----:B------:R-:W-:-:S04]  /*28d0*/  HFMA2 R3, -RZ, RZ, 0, 0 ;  /* 0x00000000ff037431 */ /* 0x000fc800000001ff */
[----:B0-----:R-:W-:Y:S05]  /*28e0*/  RET.REL.NODEC R2 `(_Z10upTrianglePfS_S_) ;  /* 0xffffffd402c47950 */ /* 0x001fea0003c3ffff */
.L_x_255:
        /* <DEDUP_REMOVED lines=9> */
.L_x_258:


//--------------------- .nv.shared._Z12wholeDiamondPfS_i --------------------------
	.section	.nv.shared._Z12wholeDiamondPfS_i,"aw",@nobits
	.sectionflags	@""
	.align	16
	.zero		1024


//--------------------- .nv.shared.reserved.0     --------------------------
	.section	.nv.shared.reserved.0,"aw",@nobits
	.weak		__nv_reservedSMEM_offset_0_alias
	.size		__nv_reservedSMEM_offset_0_alias, 0, 64
	.other		__nv_reservedSMEM_offset_0_alias,@"STO_CUDA_RESERVED_SHARED STV_DEFAULT"
__nv_reservedSMEM_offset_0_alias:
	.zero		0
	.zero		64


//--------------------- .nv.shared._Z12downTrianglePfS_S_ --------------------------
	.section	.nv.shared._Z12downTrianglePfS_S_,"aw",@nobits
	.sectionflags	@""
	.align	16
	.zero		1024


//--------------------- .nv.shared._Z10upTrianglePfS_S_ --------------------------
	.section	.nv.shared._Z10upTrianglePfS_S_,"aw",@nobits
	.sectionflags	@""
	.align	16
	.zero		1024


//--------------------- .nv.constant0._Z12wholeDiamondPfS_i --------------------------
	.section	.nv.constant0._Z12wholeDiamondPfS_i,"a",@progbits
	.sectionflags	@""
	.align	4
.nv.constant0._Z12wholeDiamondPfS_i:
	.zero		916


//--------------------- .nv.constant0._Z12downTrianglePfS_S_ --------------------------
	.section	.nv.constant0._Z12downTrianglePfS_S_,"a",@progbits
	.sectionflags	@""
	.align	4
.nv.constant0._Z12downTrianglePfS_S_:
	.zero		920


//--------------------- .nv.constant0._Z10upTrianglePfS_S_ --------------------------
	.section	.nv.constant0._Z10upTrianglePfS_S_,"a",@progbits
	.sectionflags	@""
	.align	4
.nv.constant0._Z10upTrianglePfS_S_:
	.zero		920


//--------------------- SYMBOLS --------------------------

	.type		.nv.reservedSmem.offset0,@object
	.size		.nv.reservedSmem.offset0,0x4
	.type		.nv.reservedSmem.cap,@object
	.size		.nv.reservedSmem.cap,0x4
